//
// Generated by NVIDIA NVVM Compiler
//
// Compiler Build ID: CL-36424714
// Cuda compilation tools, release 13.0, V13.0.88
// Based on NVVM 20.0.0
//

.version 9.0
.target sm_100
.address_size 64

	// .globl	_Z18deviceReduceKernelPdS_i
.shared .align 8 .b8 _ZZ14blockReduceSumdE6shared[256];
.extern .shared .align 16 .b8 sdata[];

.visible .entry _Z18deviceReduceKernelPdS_i(
	.param .u64 .ptr .align 1 _Z18deviceReduceKernelPdS_i_param_0,
	.param .u64 .ptr .align 1 _Z18deviceReduceKernelPdS_i_param_1,
	.param .u32 _Z18deviceReduceKernelPdS_i_param_2
)
{
	.reg .pred 	%p<27>;
	.reg .b32 	%r<59>;
	.reg .b64 	%rd<9>;
	.reg .b64 	%fd<35>;

	ld.param.u64 	%rd2, [_Z18deviceReduceKernelPdS_i_param_0];
	ld.param.u64 	%rd3, [_Z18deviceReduceKernelPdS_i_param_1];
	ld.param.u32 	%r9, [_Z18deviceReduceKernelPdS_i_param_2];
	mov.u32 	%r1, %ctaid.x;
	mov.u32 	%r2, %ntid.x;
	mov.u32 	%r3, %tid.x;
	mad.lo.s32 	%r58, %r1, %r2, %r3;
	setp.ge.s32 	%p1, %r58, %r9;
	mov.f64 	%fd33, 0d0000000000000000;
	@%p1 bra 	$L__BB0_3;
	mov.u32 	%r10, %nctaid.x;
	mul.lo.s32 	%r5, %r2, %r10;
	cvta.to.global.u64 	%rd1, %rd2;
	mov.f64 	%fd33, 0d0000000000000000;
$L__BB0_2:
	mul.wide.s32 	%rd4, %r58, 8;
	add.s64 	%rd5, %rd1, %rd4;
	ld.global.f64 	%fd10, [%rd5];
	add.f64 	%fd33, %fd33, %fd10;
	add.s32 	%r58, %r58, %r5;
	setp.lt.s32 	%p2, %r58, %r9;
	@%p2 bra 	$L__BB0_2;
$L__BB0_3:
	and.b32  	%r8, %r3, 31;
	// begin inline asm
	mov.b64 {%r11,%r12}, %fd33;
	// end inline asm
	shfl.sync.down.b32	%r14|%p3, %r12, 16, 31, -1;
	shfl.sync.down.b32	%r13|%p4, %r11, 16, 31, -1;
	// begin inline asm
	mov.b64 %fd12, {%r13,%r14};
	// end inline asm
	add.f64 	%fd13, %fd33, %fd12;
	// begin inline asm
	mov.b64 {%r15,%r16}, %fd13;
	// end inline asm
	shfl.sync.down.b32	%r18|%p5, %r16, 8, 31, -1;
	shfl.sync.down.b32	%r17|%p6, %r15, 8, 31, -1;
	// begin inline asm
	mov.b64 %fd14, {%r17,%r18};
	// end inline asm
	add.f64 	%fd15, %fd13, %fd14;
	// begin inline asm
	mov.b64 {%r19,%r20}, %fd15;
	// end inline asm
	shfl.sync.down.b32	%r22|%p7, %r20, 4, 31, -1;
	shfl.sync.down.b32	%r21|%p8, %r19, 4, 31, -1;
	// begin inline asm
	mov.b64 %fd16, {%r21,%r22};
	// end inline asm
	add.f64 	%fd17, %fd15, %fd16;
	// begin inline asm
	mov.b64 {%r23,%r24}, %fd17;
	// end inline asm
	shfl.sync.down.b32	%r26|%p9, %r24, 2, 31, -1;
	shfl.sync.down.b32	%r25|%p10, %r23, 2, 31, -1;
	// begin inline asm
	mov.b64 %fd18, {%r25,%r26};
	// end inline asm
	add.f64 	%fd19, %fd17, %fd18;
	// begin inline asm
	mov.b64 {%r27,%r28}, %fd19;
	// end inline asm
	shfl.sync.down.b32	%r30|%p11, %r28, 1, 31, -1;
	shfl.sync.down.b32	%r29|%p12, %r27, 1, 31, -1;
	// begin inline asm
	mov.b64 %fd20, {%r29,%r30};
	// end inline asm
	add.f64 	%fd4, %fd19, %fd20;
	setp.ne.s32 	%p13, %r8, 0;
	@%p13 bra 	$L__BB0_5;
	shr.u32 	%r31, %r3, 2;
	mov.u32 	%r32, _ZZ14blockReduceSumdE6shared;
	add.s32 	%r33, %r32, %r31;
	st.shared.f64 	[%r33], %fd4;
$L__BB0_5:
	bar.sync 	0;
	shr.u32 	%r34, %r2, 5;
	setp.ge.u32 	%p14, %r3, %r34;
	mov.f64 	%fd34, 0d0000000000000000;
	@%p14 bra 	$L__BB0_7;
	shl.b32 	%r35, %r8, 3;
	mov.u32 	%r36, _ZZ14blockReduceSumdE6shared;
	add.s32 	%r37, %r36, %r35;
	ld.shared.f64 	%fd34, [%r37];
$L__BB0_7:
	setp.gt.u32 	%p15, %r3, 31;
	@%p15 bra 	$L__BB0_10;
	// begin inline asm
	mov.b64 {%r38,%r39}, %fd34;
	// end inline asm
	shfl.sync.down.b32	%r41|%p16, %r39, 16, 31, -1;
	shfl.sync.down.b32	%r40|%p17, %r38, 16, 31, -1;
	// begin inline asm
	mov.b64 %fd23, {%r40,%r41};
	// end inline asm
	add.f64 	%fd24, %fd34, %fd23;
	// begin inline asm
	mov.b64 {%r42,%r43}, %fd24;
	// end inline asm
	shfl.sync.down.b32	%r45|%p18, %r43, 8, 31, -1;
	shfl.sync.down.b32	%r44|%p19, %r42, 8, 31, -1;
	// begin inline asm
	mov.b64 %fd25, {%r44,%r45};
	// end inline asm
	add.f64 	%fd26, %fd24, %fd25;
	// begin inline asm
	mov.b64 {%r46,%r47}, %fd26;
	// end inline asm
	shfl.sync.down.b32	%r49|%p20, %r47, 4, 31, -1;
	shfl.sync.down.b32	%r48|%p21, %r46, 4, 31, -1;
	// begin inline asm
	mov.b64 %fd27, {%r48,%r49};
	// end inline asm
	add.f64 	%fd28, %fd26, %fd27;
	// begin inline asm
	mov.b64 {%r50,%r51}, %fd28;
	// end inline asm
	shfl.sync.down.b32	%r53|%p22, %r51, 2, 31, -1;
	shfl.sync.down.b32	%r52|%p23, %r50, 2, 31, -1;
	// begin inline asm
	mov.b64 %fd29, {%r52,%r53};
	// end inline asm
	add.f64 	%fd30, %fd28, %fd29;
	// begin inline asm
	mov.b64 {%r54,%r55}, %fd30;
	// end inline asm
	shfl.sync.down.b32	%r57|%p24, %r55, 1, 31, -1;
	shfl.sync.down.b32	%r56|%p25, %r54, 1, 31, -1;
	// begin inline asm
	mov.b64 %fd31, {%r56,%r57};
	// end inline asm
	add.f64 	%fd7, %fd30, %fd31;
	setp.ne.s32 	%p26, %r3, 0;
	@%p26 bra 	$L__BB0_10;
	cvta.to.global.u64 	%rd6, %rd3;
	mul.wide.u32 	%rd7, %r1, 8;
	add.s64 	%rd8, %rd6, %rd7;
	st.global.f64 	[%rd8], %fd7;
$L__BB0_10:
	ret;

}
	// .globl	_Z25deviceReduceKernelVector2PdS_i
.visible .entry _Z25deviceReduceKernelVector2PdS_i(
	.param .u64 .ptr .align 1 _Z25deviceReduceKernelVector2PdS_i_param_0,
	.param .u64 .ptr .align 1 _Z25deviceReduceKernelVector2PdS_i_param_1,
	.param .u32 _Z25deviceReduceKernelVector2PdS_i_param_2
)
{
	.reg .pred 	%p<28>;
	.reg .b32 	%r<64>;
	.reg .b64 	%rd<11>;
	.reg .b64 	%fd<41>;

	ld.param.u64 	%rd3, [_Z25deviceReduceKernelVector2PdS_i_param_0];
	ld.param.u64 	%rd2, [_Z25deviceReduceKernelVector2PdS_i_param_1];
	ld.param.u32 	%r11, [_Z25deviceReduceKernelVector2PdS_i_param_2];
	cvta.to.global.u64 	%rd1, %rd3;
	mov.u32 	%r1, %ctaid.x;
	mov.u32 	%r2, %ntid.x;
	mov.u32 	%r3, %tid.x;
	mad.lo.s32 	%r4, %r1, %r2, %r3;
	shr.u32 	%r12, %r11, 31;
	add.s32 	%r13, %r11, %r12;
	shr.s32 	%r5, %r13, 1;
	setp.ge.s32 	%p1, %r4, %r5;
	mov.f64 	%fd38, 0d0000000000000000;
	@%p1 bra 	$L__BB1_3;
	mov.u32 	%r14, %nctaid.x;
	mul.lo.s32 	%r6, %r2, %r14;
	mov.f64 	%fd38, 0d0000000000000000;
	mov.u32 	%r63, %r4;
$L__BB1_2:
	mul.wide.s32 	%rd4, %r63, 16;
	add.s64 	%rd5, %rd1, %rd4;
	ld.global.v2.f64 	{%fd12, %fd13}, [%rd5];
	add.f64 	%fd14, %fd12, %fd13;
	add.f64 	%fd38, %fd38, %fd14;
	add.s32 	%r63, %r63, %r6;
	setp.lt.s32 	%p2, %r63, %r5;
	@%p2 bra 	$L__BB1_2;
$L__BB1_3:
	shl.b32 	%r15, %r5, 1;
	add.s32 	%r9, %r15, %r4;
	setp.ge.s32 	%p3, %r9, %r11;
	@%p3 bra 	$L__BB1_5;
	mul.wide.s32 	%rd6, %r9, 8;
	add.s64 	%rd7, %rd1, %rd6;
	ld.global.f64 	%fd15, [%rd7];
	add.f64 	%fd38, %fd38, %fd15;
$L__BB1_5:
	and.b32  	%r10, %r3, 31;
	// begin inline asm
	mov.b64 {%r16,%r17}, %fd38;
	// end inline asm
	shfl.sync.down.b32	%r19|%p4, %r17, 16, 31, -1;
	shfl.sync.down.b32	%r18|%p5, %r16, 16, 31, -1;
	// begin inline asm
	mov.b64 %fd17, {%r18,%r19};
	// end inline asm
	add.f64 	%fd18, %fd38, %fd17;
	// begin inline asm
	mov.b64 {%r20,%r21}, %fd18;
	// end inline asm
	shfl.sync.down.b32	%r23|%p6, %r21, 8, 31, -1;
	shfl.sync.down.b32	%r22|%p7, %r20, 8, 31, -1;
	// begin inline asm
	mov.b64 %fd19, {%r22,%r23};
	// end inline asm
	add.f64 	%fd20, %fd18, %fd19;
	// begin inline asm
	mov.b64 {%r24,%r25}, %fd20;
	// end inline asm
	shfl.sync.down.b32	%r27|%p8, %r25, 4, 31, -1;
	shfl.sync.down.b32	%r26|%p9, %r24, 4, 31, -1;
	// begin inline asm
	mov.b64 %fd21, {%r26,%r27};
	// end inline asm
	add.f64 	%fd22, %fd20, %fd21;
	// begin inline asm
	mov.b64 {%r28,%r29}, %fd22;
	// end inline asm
	shfl.sync.down.b32	%r31|%p10, %r29, 2, 31, -1;
	shfl.sync.down.b32	%r30|%p11, %r28, 2, 31, -1;
	// begin inline asm
	mov.b64 %fd23, {%r30,%r31};
	// end inline asm
	add.f64 	%fd24, %fd22, %fd23;
	// begin inline asm
	mov.b64 {%r32,%r33}, %fd24;
	// end inline asm
	shfl.sync.down.b32	%r35|%p12, %r33, 1, 31, -1;
	shfl.sync.down.b32	%r34|%p13, %r32, 1, 31, -1;
	// begin inline asm
	mov.b64 %fd25, {%r34,%r35};
	// end inline asm
	add.f64 	%fd6, %fd24, %fd25;
	setp.ne.s32 	%p14, %r10, 0;
	@%p14 bra 	$L__BB1_7;
	shr.u32 	%r36, %r3, 2;
	mov.u32 	%r37, _ZZ14blockReduceSumdE6shared;
	add.s32 	%r38, %r37, %r36;
	st.shared.f64 	[%r38], %fd6;
$L__BB1_7:
	bar.sync 	0;
	shr.u32 	%r39, %r2, 5;
	setp.ge.u32 	%p15, %r3, %r39;
	mov.f64 	%fd40, 0d0000000000000000;
	@%p15 bra 	$L__BB1_9;
	shl.b32 	%r40, %r10, 3;
	mov.u32 	%r41, _ZZ14blockReduceSumdE6shared;
	add.s32 	%r42, %r41, %r40;
	ld.shared.f64 	%fd40, [%r42];
$L__BB1_9:
	setp.gt.u32 	%p16, %r3, 31;
	@%p16 bra 	$L__BB1_12;
	// begin inline asm
	mov.b64 {%r43,%r44}, %fd40;
	// end inline asm
	shfl.sync.down.b32	%r46|%p17, %r44, 16, 31, -1;
	shfl.sync.down.b32	%r45|%p18, %r43, 16, 31, -1;
	// begin inline asm
	mov.b64 %fd28, {%r45,%r46};
	// end inline asm
	add.f64 	%fd29, %fd40, %fd28;
	// begin inline asm
	mov.b64 {%r47,%r48}, %fd29;
	// end inline asm
	shfl.sync.down.b32	%r50|%p19, %r48, 8, 31, -1;
	shfl.sync.down.b32	%r49|%p20, %r47, 8, 31, -1;
	// begin inline asm
	mov.b64 %fd30, {%r49,%r50};
	// end inline asm
	add.f64 	%fd31, %fd29, %fd30;
	// begin inline asm
	mov.b64 {%r51,%r52}, %fd31;
	// end inline asm
	shfl.sync.down.b32	%r54|%p21, %r52, 4, 31, -1;
	shfl.sync.down.b32	%r53|%p22, %r51, 4, 31, -1;
	// begin inline asm
	mov.b64 %fd32, {%r53,%r54};
	// end inline asm
	add.f64 	%fd33, %fd31, %fd32;
	// begin inline asm
	mov.b64 {%r55,%r56}, %fd33;
	// end inline asm
	shfl.sync.down.b32	%r58|%p23, %r56, 2, 31, -1;
	shfl.sync.down.b32	%r57|%p24, %r55, 2, 31, -1;
	// begin inline asm
	mov.b64 %fd34, {%r57,%r58};
	// end inline asm
	add.f64 	%fd35, %fd33, %fd34;
	// begin inline asm
	mov.b64 {%r59,%r60}, %fd35;
	// end inline asm
	shfl.sync.down.b32	%r62|%p25, %r60, 1, 31, -1;
	shfl.sync.down.b32	%r61|%p26, %r59, 1, 31, -1;
	// begin inline asm
	mov.b64 %fd36, {%r61,%r62};
	// end inline asm
	add.f64 	%fd9, %fd35, %fd36;
	setp.ne.s32 	%p27, %r3, 0;
	@%p27 bra 	$L__BB1_12;
	cvta.to.global.u64 	%rd8, %rd2;
	mul.wide.u32 	%rd9, %r1, 8;
	add.s64 	%rd10, %rd8, %rd9;
	st.global.f64 	[%rd10], %fd9;
$L__BB1_12:
	ret;

}
	// .globl	_Z25deviceReduceKernelVector4PdS_i
.visible .entry _Z25deviceReduceKernelVector4PdS_i(
	.param .u64 .ptr .align 1 _Z25deviceReduceKernelVector4PdS_i_param_0,
	.param .u64 .ptr .align 1 _Z25deviceReduceKernelVector4PdS_i_param_1,
	.param .u32 _Z25deviceReduceKernelVector4PdS_i_param_2
)
{
	.reg .pred 	%p<28>;
	.reg .b32 	%r<65>;
	.reg .b64 	%rd<11>;
	.reg .b64 	%fd<45>;

	ld.param.u64 	%rd3, [_Z25deviceReduceKernelVector4PdS_i_param_0];
	ld.param.u64 	%rd2, [_Z25deviceReduceKernelVector4PdS_i_param_1];
	ld.param.u32 	%r11, [_Z25deviceReduceKernelVector4PdS_i_param_2];
	cvta.to.global.u64 	%rd1, %rd3;
	mov.u32 	%r1, %ctaid.x;
	mov.u32 	%r2, %ntid.x;
	mov.u32 	%r3, %tid.x;
	mad.lo.s32 	%r4, %r1, %r2, %r3;
	shr.s32 	%r12, %r11, 31;
	shr.u32 	%r13, %r12, 30;
	add.s32 	%r14, %r11, %r13;
	shr.s32 	%r5, %r14, 2;
	setp.ge.s32 	%p1, %r4, %r5;
	mov.f64 	%fd42, 0d0000000000000000;
	@%p1 bra 	$L__BB2_3;
	mov.u32 	%r15, %nctaid.x;
	mul.lo.s32 	%r6, %r2, %r15;
	mov.f64 	%fd42, 0d0000000000000000;
	mov.u32 	%r64, %r4;
$L__BB2_2:
	mul.wide.s32 	%rd4, %r64, 32;
	add.s64 	%rd5, %rd1, %rd4;
	ld.global.v2.f64 	{%fd12, %fd13}, [%rd5];
	ld.global.v2.f64 	{%fd14, %fd15}, [%rd5+16];
	add.f64 	%fd16, %fd12, %fd13;
	add.f64 	%fd17, %fd14, %fd15;
	add.f64 	%fd18, %fd16, %fd17;
	add.f64 	%fd42, %fd42, %fd18;
	add.s32 	%r64, %r64, %r6;
	setp.lt.s32 	%p2, %r64, %r5;
	@%p2 bra 	$L__BB2_2;
$L__BB2_3:
	shl.b32 	%r16, %r5, 2;
	add.s32 	%r9, %r16, %r4;
	setp.ge.s32 	%p3, %r9, %r11;
	@%p3 bra 	$L__BB2_5;
	mul.wide.s32 	%rd6, %r9, 8;
	add.s64 	%rd7, %rd1, %rd6;
	ld.global.f64 	%fd19, [%rd7];
	add.f64 	%fd42, %fd42, %fd19;
$L__BB2_5:
	and.b32  	%r10, %r3, 31;
	// begin inline asm
	mov.b64 {%r17,%r18}, %fd42;
	// end inline asm
	shfl.sync.down.b32	%r20|%p4, %r18, 16, 31, -1;
	shfl.sync.down.b32	%r19|%p5, %r17, 16, 31, -1;
	// begin inline asm
	mov.b64 %fd21, {%r19,%r20};
	// end inline asm
	add.f64 	%fd22, %fd42, %fd21;
	// begin inline asm
	mov.b64 {%r21,%r22}, %fd22;
	// end inline asm
	shfl.sync.down.b32	%r24|%p6, %r22, 8, 31, -1;
	shfl.sync.down.b32	%r23|%p7, %r21, 8, 31, -1;
	// begin inline asm
	mov.b64 %fd23, {%r23,%r24};
	// end inline asm
	add.f64 	%fd24, %fd22, %fd23;
	// begin inline asm
	mov.b64 {%r25,%r26}, %fd24;
	// end inline asm
	shfl.sync.down.b32	%r28|%p8, %r26, 4, 31, -1;
	shfl.sync.down.b32	%r27|%p9, %r25, 4, 31, -1;
	// begin inline asm
	mov.b64 %fd25, {%r27,%r28};
	// end inline asm
	add.f64 	%fd26, %fd24, %fd25;
	// begin inline asm
	mov.b64 {%r29,%r30}, %fd26;
	// end inline asm
	shfl.sync.down.b32	%r32|%p10, %r30, 2, 31, -1;
	shfl.sync.down.b32	%r31|%p11, %r29, 2, 31, -1;
	// begin inline asm
	mov.b64 %fd27, {%r31,%r32};
	// end inline asm
	add.f64 	%fd28, %fd26, %fd27;
	// begin inline asm
	mov.b64 {%r33,%r34}, %fd28;
	// end inline asm
	shfl.sync.down.b32	%r36|%p12, %r34, 1, 31, -1;
	shfl.sync.down.b32	%r35|%p13, %r33, 1, 31, -1;
	// begin inline asm
	mov.b64 %fd29, {%r35,%r36};
	// end inline asm
	add.f64 	%fd6, %fd28, %fd29;
	setp.ne.s32 	%p14, %r10, 0;
	@%p14 bra 	$L__BB2_7;
	shr.u32 	%r37, %r3, 2;
	mov.u32 	%r38, _ZZ14blockReduceSumdE6shared;
	add.s32 	%r39, %r38, %r37;
	st.shared.f64 	[%r39], %fd6;
$L__BB2_7:
	bar.sync 	0;
	shr.u32 	%r40, %r2, 5;
	setp.ge.u32 	%p15, %r3, %r40;
	mov.f64 	%fd44, 0d0000000000000000;
	@%p15 bra 	$L__BB2_9;
	shl.b32 	%r41, %r10, 3;
	mov.u32 	%r42, _ZZ14blockReduceSumdE6shared;
	add.s32 	%r43, %r42, %r41;
	ld.shared.f64 	%fd44, [%r43];
$L__BB2_9:
	setp.gt.u32 	%p16, %r3, 31;
	@%p16 bra 	$L__BB2_12;
	// begin inline asm
	mov.b64 {%r44,%r45}, %fd44;
	// end inline asm
	shfl.sync.down.b32	%r47|%p17, %r45, 16, 31, -1;
	shfl.sync.down.b32	%r46|%p18, %r44, 16, 31, -1;
	// begin inline asm
	mov.b64 %fd32, {%r46,%r47};
	// end inline asm
	add.f64 	%fd33, %fd44, %fd32;
	// begin inline asm
	mov.b64 {%r48,%r49}, %fd33;
	// end inline asm
	shfl.sync.down.b32	%r51|%p19, %r49, 8, 31, -1;
	shfl.sync.down.b32	%r50|%p20, %r48, 8, 31, -1;
	// begin inline asm
	mov.b64 %fd34, {%r50,%r51};
	// end inline asm
	add.f64 	%fd35, %fd33, %fd34;
	// begin inline asm
	mov.b64 {%r52,%r53}, %fd35;
	// end inline asm
	shfl.sync.down.b32	%r55|%p21, %r53, 4, 31, -1;
	shfl.sync.down.b32	%r54|%p22, %r52, 4, 31, -1;
	// begin inline asm
	mov.b64 %fd36, {%r54,%r55};
	// end inline asm
	add.f64 	%fd37, %fd35, %fd36;
	// begin inline asm
	mov.b64 {%r56,%r57}, %fd37;
	// end inline asm
	shfl.sync.down.b32	%r59|%p23, %r57, 2, 31, -1;
	shfl.sync.down.b32	%r58|%p24, %r56, 2, 31, -1;
	// begin inline asm
	mov.b64 %fd38, {%r58,%r59};
	// end inline asm
	add.f64 	%fd39, %fd37, %fd38;
	// begin inline asm
	mov.b64 {%r60,%r61}, %fd39;
	// end inline asm
	shfl.sync.down.b32	%r63|%p25, %r61, 1, 31, -1;
	shfl.sync.down.b32	%r62|%p26, %r60, 1, 31, -1;
	// begin inline asm
	mov.b64 %fd40, {%r62,%r63};
	// end inline asm
	add.f64 	%fd9, %fd39, %fd40;
	setp.ne.s32 	%p27, %r3, 0;
	@%p27 bra 	$L__BB2_12;
	cvta.to.global.u64 	%rd8, %rd2;
	mul.wide.u32 	%rd9, %r1, 8;
	add.s64 	%rd10, %rd8, %rd9;
	st.global.f64 	[%rd10], %fd9;
$L__BB2_12:
	ret;

}
	// .globl	_Z28deviceReduceWarpAtomicKernelPdS_i
.visible .entry _Z28deviceReduceWarpAtomicKernelPdS_i(
	.param .u64 .ptr .align 1 _Z28deviceReduceWarpAtomicKernelPdS_i_param_0,
	.param .u64 .ptr .align 1 _Z28deviceReduceWarpAtomicKernelPdS_i_param_1,
	.param .u32 _Z28deviceReduceWarpAtomicKernelPdS_i_param_2
)
{
	.reg .pred 	%p<14>;
	.reg .b32 	%r<32>;
	.reg .b64 	%rd<7>;
	.reg .b64 	%fd<21>;

	ld.param.u64 	%rd2, [_Z28deviceReduceWarpAtomicKernelPdS_i_param_0];
	ld.param.u64 	%rd3, [_Z28deviceReduceWarpAtomicKernelPdS_i_param_1];
	ld.param.u32 	%r7, [_Z28deviceReduceWarpAtomicKernelPdS_i_param_2];
	mov.u32 	%r8, %ctaid.x;
	mov.u32 	%r1, %ntid.x;
	mov.u32 	%r2, %tid.x;
	mad.lo.s32 	%r31, %r8, %r1, %r2;
	setp.ge.s32 	%p1, %r31, %r7;
	mov.f64 	%fd20, 0d0000000000000000;
	@%p1 bra 	$L__BB3_3;
	mov.u32 	%r9, %nctaid.x;
	mul.lo.s32 	%r4, %r1, %r9;
	cvta.to.global.u64 	%rd1, %rd2;
	mov.f64 	%fd20, 0d0000000000000000;
$L__BB3_2:
	mul.wide.s32 	%rd4, %r31, 8;
	add.s64 	%rd5, %rd1, %rd4;
	ld.global.f64 	%fd7, [%rd5];
	add.f64 	%fd20, %fd20, %fd7;
	add.s32 	%r31, %r31, %r4;
	setp.lt.s32 	%p2, %r31, %r7;
	@%p2 bra 	$L__BB3_2;
$L__BB3_3:
	// begin inline asm
	mov.b64 {%r10,%r11}, %fd20;
	// end inline asm
	shfl.sync.down.b32	%r13|%p3, %r11, 16, 31, -1;
	shfl.sync.down.b32	%r12|%p4, %r10, 16, 31, -1;
	// begin inline asm
	mov.b64 %fd9, {%r12,%r13};
	// end inline asm
	add.f64 	%fd10, %fd20, %fd9;
	// begin inline asm
	mov.b64 {%r14,%r15}, %fd10;
	// end inline asm
	shfl.sync.down.b32	%r17|%p5, %r15, 8, 31, -1;
	shfl.sync.down.b32	%r16|%p6, %r14, 8, 31, -1;
	// begin inline asm
	mov.b64 %fd11, {%r16,%r17};
	// end inline asm
	add.f64 	%fd12, %fd10, %fd11;
	// begin inline asm
	mov.b64 {%r18,%r19}, %fd12;
	// end inline asm
	shfl.sync.down.b32	%r21|%p7, %r19, 4, 31, -1;
	shfl.sync.down.b32	%r20|%p8, %r18, 4, 31, -1;
	// begin inline asm
	mov.b64 %fd13, {%r20,%r21};
	// end inline asm
	add.f64 	%fd14, %fd12, %fd13;
	// begin inline asm
	mov.b64 {%r22,%r23}, %fd14;
	// end inline asm
	shfl.sync.down.b32	%r25|%p9, %r23, 2, 31, -1;
	shfl.sync.down.b32	%r24|%p10, %r22, 2, 31, -1;
	// begin inline asm
	mov.b64 %fd15, {%r24,%r25};
	// end inline asm
	add.f64 	%fd16, %fd14, %fd15;
	// begin inline asm
	mov.b64 {%r26,%r27}, %fd16;
	// end inline asm
	shfl.sync.down.b32	%r29|%p11, %r27, 1, 31, -1;
	shfl.sync.down.b32	%r28|%p12, %r26, 1, 31, -1;
	// begin inline asm
	mov.b64 %fd17, {%r28,%r29};
	// end inline asm
	add.f64 	%fd4, %fd16, %fd17;
	and.b32  	%r30, %r2, 31;
	setp.ne.s32 	%p13, %r30, 0;
	@%p13 bra 	$L__BB3_5;
	cvta.to.global.u64 	%rd6, %rd3;
	atom.global.add.f64 	%fd18, [%rd6], %fd4;
$L__BB3_5:
	ret;

}
	// .globl	_Z35deviceReduceWarpAtomicKernelVector2PdS_i
.visible .entry _Z35deviceReduceWarpAtomicKernelVector2PdS_i(
	.param .u64 .ptr .align 1 _Z35deviceReduceWarpAtomicKernelVector2PdS_i_param_0,
	.param .u64 .ptr .align 1 _Z35deviceReduceWarpAtomicKernelVector2PdS_i_param_1,
	.param .u32 _Z35deviceReduceWarpAtomicKernelVector2PdS_i_param_2
)
{
	.reg .pred 	%p<15>;
	.reg .b32 	%r<37>;
	.reg .b64 	%rd<9>;
	.reg .b64 	%fd<27>;

	ld.param.u64 	%rd3, [_Z35deviceReduceWarpAtomicKernelVector2PdS_i_param_0];
	ld.param.u64 	%rd2, [_Z35deviceReduceWarpAtomicKernelVector2PdS_i_param_1];
	ld.param.u32 	%r9, [_Z35deviceReduceWarpAtomicKernelVector2PdS_i_param_2];
	cvta.to.global.u64 	%rd1, %rd3;
	mov.u32 	%r10, %ctaid.x;
	mov.u32 	%r1, %ntid.x;
	mov.u32 	%r2, %tid.x;
	mad.lo.s32 	%r3, %r10, %r1, %r2;
	shr.u32 	%r11, %r9, 31;
	add.s32 	%r12, %r9, %r11;
	shr.s32 	%r4, %r12, 1;
	setp.ge.s32 	%p1, %r3, %r4;
	mov.f64 	%fd25, 0d0000000000000000;
	@%p1 bra 	$L__BB4_3;
	mov.u32 	%r13, %nctaid.x;
	mul.lo.s32 	%r5, %r1, %r13;
	mov.f64 	%fd25, 0d0000000000000000;
	mov.u32 	%r36, %r3;
$L__BB4_2:
	mul.wide.s32 	%rd4, %r36, 16;
	add.s64 	%rd5, %rd1, %rd4;
	ld.global.v2.f64 	{%fd9, %fd10}, [%rd5];
	add.f64 	%fd11, %fd9, %fd10;
	add.f64 	%fd25, %fd25, %fd11;
	add.s32 	%r36, %r36, %r5;
	setp.lt.s32 	%p2, %r36, %r4;
	@%p2 bra 	$L__BB4_2;
$L__BB4_3:
	shl.b32 	%r14, %r4, 1;
	add.s32 	%r8, %r14, %r3;
	setp.ge.s32 	%p3, %r8, %r9;
	@%p3 bra 	$L__BB4_5;
	mul.wide.s32 	%rd6, %r8, 8;
	add.s64 	%rd7, %rd1, %rd6;
	ld.global.f64 	%fd12, [%rd7];
	add.f64 	%fd25, %fd25, %fd12;
$L__BB4_5:
	// begin inline asm
	mov.b64 {%r15,%r16}, %fd25;
	// end inline asm
	shfl.sync.down.b32	%r18|%p4, %r16, 16, 31, -1;
	shfl.sync.down.b32	%r17|%p5, %r15, 16, 31, -1;
	// begin inline asm
	mov.b64 %fd14, {%r17,%r18};
	// end inline asm
	add.f64 	%fd15, %fd25, %fd14;
	// begin inline asm
	mov.b64 {%r19,%r20}, %fd15;
	// end inline asm
	shfl.sync.down.b32	%r22|%p6, %r20, 8, 31, -1;
	shfl.sync.down.b32	%r21|%p7, %r19, 8, 31, -1;
	// begin inline asm
	mov.b64 %fd16, {%r21,%r22};
	// end inline asm
	add.f64 	%fd17, %fd15, %fd16;
	// begin inline asm
	mov.b64 {%r23,%r24}, %fd17;
	// end inline asm
	shfl.sync.down.b32	%r26|%p8, %r24, 4, 31, -1;
	shfl.sync.down.b32	%r25|%p9, %r23, 4, 31, -1;
	// begin inline asm
	mov.b64 %fd18, {%r25,%r26};
	// end inline asm
	add.f64 	%fd19, %fd17, %fd18;
	// begin inline asm
	mov.b64 {%r27,%r28}, %fd19;
	// end inline asm
	shfl.sync.down.b32	%r30|%p10, %r28, 2, 31, -1;
	shfl.sync.down.b32	%r29|%p11, %r27, 2, 31, -1;
	// begin inline asm
	mov.b64 %fd20, {%r29,%r30};
	// end inline asm
	add.f64 	%fd21, %fd19, %fd20;
	// begin inline asm
	mov.b64 {%r31,%r32}, %fd21;
	// end inline asm
	shfl.sync.down.b32	%r34|%p12, %r32, 1, 31, -1;
	shfl.sync.down.b32	%r33|%p13, %r31, 1, 31, -1;
	// begin inline asm
	mov.b64 %fd22, {%r33,%r34};
	// end inline asm
	add.f64 	%fd6, %fd21, %fd22;
	and.b32  	%r35, %r2, 31;
	setp.ne.s32 	%p14, %r35, 0;
	@%p14 bra 	$L__BB4_7;
	cvta.to.global.u64 	%rd8, %rd2;
	atom.global.add.f64 	%fd23, [%rd8], %fd6;
$L__BB4_7:
	ret;

}
	// .globl	_Z35deviceReduceWarpAtomicKernelVector4PdS_i
.visible .entry _Z35deviceReduceWarpAtomicKernelVector4PdS_i(
	.param .u64 .ptr .align 1 _Z35deviceReduceWarpAtomicKernelVector4PdS_i_param_0,
	.param .u64 .ptr .align 1 _Z35deviceReduceWarpAtomicKernelVector4PdS_i_param_1,
	.param .u32 _Z35deviceReduceWarpAtomicKernelVector4PdS_i_param_2
)
{
	.reg .pred 	%p<15>;
	.reg .b32 	%r<38>;
	.reg .b64 	%rd<9>;
	.reg .b64 	%fd<31>;

	ld.param.u64 	%rd3, [_Z35deviceReduceWarpAtomicKernelVector4PdS_i_param_0];
	ld.param.u64 	%rd2, [_Z35deviceReduceWarpAtomicKernelVector4PdS_i_param_1];
	ld.param.u32 	%r9, [_Z35deviceReduceWarpAtomicKernelVector4PdS_i_param_2];
	cvta.to.global.u64 	%rd1, %rd3;
	mov.u32 	%r10, %ctaid.x;
	mov.u32 	%r1, %ntid.x;
	mov.u32 	%r2, %tid.x;
	mad.lo.s32 	%r3, %r10, %r1, %r2;
	shr.s32 	%r11, %r9, 31;
	shr.u32 	%r12, %r11, 30;
	add.s32 	%r13, %r9, %r12;
	shr.s32 	%r4, %r13, 2;
	setp.ge.s32 	%p1, %r3, %r4;
	mov.f64 	%fd29, 0d0000000000000000;
	@%p1 bra 	$L__BB5_3;
	mov.u32 	%r14, %nctaid.x;
	mul.lo.s32 	%r5, %r1, %r14;
	mov.f64 	%fd29, 0d0000000000000000;
	mov.u32 	%r37, %r3;
$L__BB5_2:
	mul.wide.s32 	%rd4, %r37, 32;
	add.s64 	%rd5, %rd1, %rd4;
	ld.global.v2.f64 	{%fd9, %fd10}, [%rd5];
	ld.global.v2.f64 	{%fd11, %fd12}, [%rd5+16];
	add.f64 	%fd13, %fd9, %fd10;
	add.f64 	%fd14, %fd11, %fd12;
	add.f64 	%fd15, %fd13, %fd14;
	add.f64 	%fd29, %fd29, %fd15;
	add.s32 	%r37, %r37, %r5;
	setp.lt.s32 	%p2, %r37, %r4;
	@%p2 bra 	$L__BB5_2;
$L__BB5_3:
	shl.b32 	%r15, %r4, 2;
	add.s32 	%r8, %r15, %r3;
	setp.ge.s32 	%p3, %r8, %r9;
	@%p3 bra 	$L__BB5_5;
	mul.wide.s32 	%rd6, %r8, 8;
	add.s64 	%rd7, %rd1, %rd6;
	ld.global.f64 	%fd16, [%rd7];
	add.f64 	%fd29, %fd29, %fd16;
$L__BB5_5:
	// begin inline asm
	mov.b64 {%r16,%r17}, %fd29;
	// end inline asm
	shfl.sync.down.b32	%r19|%p4, %r17, 16, 31, -1;
	shfl.sync.down.b32	%r18|%p5, %r16, 16, 31, -1;
	// begin inline asm
	mov.b64 %fd18, {%r18,%r19};
	// end inline asm
	add.f64 	%fd19, %fd29, %fd18;
	// begin inline asm
	mov.b64 {%r20,%r21}, %fd19;
	// end inline asm
	shfl.sync.down.b32	%r23|%p6, %r21, 8, 31, -1;
	shfl.sync.down.b32	%r22|%p7, %r20, 8, 31, -1;
	// begin inline asm
	mov.b64 %fd20, {%r22,%r23};
	// end inline asm
	add.f64 	%fd21, %fd19, %fd20;
	// begin inline asm
	mov.b64 {%r24,%r25}, %fd21;
	// end inline asm
	shfl.sync.down.b32	%r27|%p8, %r25, 4, 31, -1;
	shfl.sync.down.b32	%r26|%p9, %r24, 4, 31, -1;
	// begin inline asm
	mov.b64 %fd22, {%r26,%r27};
	// end inline asm
	add.f64 	%fd23, %fd21, %fd22;
	// begin inline asm
	mov.b64 {%r28,%r29}, %fd23;
	// end inline asm
	shfl.sync.down.b32	%r31|%p10, %r29, 2, 31, -1;
	shfl.sync.down.b32	%r30|%p11, %r28, 2, 31, -1;
	// begin inline asm
	mov.b64 %fd24, {%r30,%r31};
	// end inline asm
	add.f64 	%fd25, %fd23, %fd24;
	// begin inline asm
	mov.b64 {%r32,%r33}, %fd25;
	// end inline asm
	shfl.sync.down.b32	%r35|%p12, %r33, 1, 31, -1;
	shfl.sync.down.b32	%r34|%p13, %r32, 1, 31, -1;
	// begin inline asm
	mov.b64 %fd26, {%r34,%r35};
	// end inline asm
	add.f64 	%fd6, %fd25, %fd26;
	and.b32  	%r36, %r2, 31;
	setp.ne.s32 	%p14, %r36, 0;
	@%p14 bra 	$L__BB5_7;
	cvta.to.global.u64 	%rd8, %rd2;
	atom.global.add.f64 	%fd27, [%rd8], %fd6;
$L__BB5_7:
	ret;

}
	// .globl	_Z17__reduce_kernel__ILj1024EEvPdS0_i
.visible .entry _Z17__reduce_kernel__ILj1024EEvPdS0_i(
	.param .u64 .ptr .align 1 _Z17__reduce_kernel__ILj1024EEvPdS0_i_param_0,
	.param .u64 .ptr .align 1 _Z17__reduce_kernel__ILj1024EEvPdS0_i_param_1,
	.param .u32 _Z17__reduce_kernel__ILj1024EEvPdS0_i_param_2
)
{
	.reg .pred 	%p<13>;
	.reg .b32 	%r<12>;
	.reg .b64 	%rd<13>;
	.reg .b64 	%fd<38>;

	ld.param.u64 	%rd3, [_Z17__reduce_kernel__ILj1024EEvPdS0_i_param_0];
	ld.param.u64 	%rd2, [_Z17__reduce_kernel__ILj1024EEvPdS0_i_param_1];
	ld.param.u32 	%r6, [_Z17__reduce_kernel__ILj1024EEvPdS0_i_param_2];
	cvta.to.global.u64 	%rd1, %rd3;
	mov.u32 	%r1, %tid.x;
	mov.u32 	%r2, %ctaid.x;
	mov.u32 	%r7, %ntid.x;
	mul.lo.s32 	%r8, %r7, %r2;
	shl.b32 	%r9, %r8, 1;
	add.s32 	%r3, %r9, %r1;
	add.s32 	%r4, %r3, %r7;
	setp.ge.u32 	%p1, %r4, %r6;
	@%p1 bra 	$L__BB6_2;
	mul.wide.u32 	%rd6, %r3, 8;
	add.s64 	%rd7, %rd1, %rd6;
	ld.global.f64 	%fd5, [%rd7];
	mul.wide.u32 	%rd8, %r4, 8;
	add.s64 	%rd9, %rd1, %rd8;
	ld.global.f64 	%fd6, [%rd9];
	add.f64 	%fd37, %fd5, %fd6;
	bra.uni 	$L__BB6_4;
$L__BB6_2:
	setp.ge.u32 	%p2, %r3, %r6;
	mov.f64 	%fd37, 0d0000000000000000;
	@%p2 bra 	$L__BB6_4;
	mul.wide.u32 	%rd4, %r3, 8;
	add.s64 	%rd5, %rd1, %rd4;
	ld.global.f64 	%fd37, [%rd5];
$L__BB6_4:
	shl.b32 	%r10, %r1, 3;
	mov.u32 	%r11, sdata;
	add.s32 	%r5, %r11, %r10;
	st.shared.f64 	[%r5], %fd37;
	bar.sync 	0;
	setp.gt.u32 	%p3, %r1, 511;
	@%p3 bra 	$L__BB6_6;
	ld.shared.f64 	%fd7, [%r5+4096];
	ld.shared.f64 	%fd8, [%r5];
	add.f64 	%fd9, %fd7, %fd8;
	st.shared.f64 	[%r5], %fd9;
$L__BB6_6:
	bar.sync 	0;
	setp.gt.u32 	%p4, %r1, 255;
	@%p4 bra 	$L__BB6_8;
	ld.shared.f64 	%fd10, [%r5+2048];
	ld.shared.f64 	%fd11, [%r5];
	add.f64 	%fd12, %fd10, %fd11;
	st.shared.f64 	[%r5], %fd12;
$L__BB6_8:
	bar.sync 	0;
	setp.gt.u32 	%p5, %r1, 127;
	@%p5 bra 	$L__BB6_10;
	ld.shared.f64 	%fd13, [%r5+1024];
	ld.shared.f64 	%fd14, [%r5];
	add.f64 	%fd15, %fd13, %fd14;
	st.shared.f64 	[%r5], %fd15;
$L__BB6_10:
	bar.sync 	0;
	setp.gt.u32 	%p6, %r1, 63;
	@%p6 bra 	$L__BB6_12;
	ld.shared.f64 	%fd16, [%r5+512];
	ld.shared.f64 	%fd17, [%r5];
	add.f64 	%fd18, %fd16, %fd17;
	st.shared.f64 	[%r5], %fd18;
$L__BB6_12:
	bar.sync 	0;
	setp.gt.u32 	%p7, %r1, 31;
	@%p7 bra 	$L__BB6_19;
	ld.volatile.shared.f64 	%fd19, [%r5+256];
	ld.volatile.shared.f64 	%fd20, [%r5];
	add.f64 	%fd21, %fd19, %fd20;
	st.volatile.shared.f64 	[%r5], %fd21;
	setp.gt.u32 	%p8, %r1, 15;
	@%p8 bra 	$L__BB6_19;
	ld.volatile.shared.f64 	%fd22, [%r5+128];
	ld.volatile.shared.f64 	%fd23, [%r5];
	add.f64 	%fd24, %fd22, %fd23;
	st.volatile.shared.f64 	[%r5], %fd24;
	setp.gt.u32 	%p9, %r1, 7;
	@%p9 bra 	$L__BB6_19;
	ld.volatile.shared.f64 	%fd25, [%r5+64];
	ld.volatile.shared.f64 	%fd26, [%r5];
	add.f64 	%fd27, %fd25, %fd26;
	st.volatile.shared.f64 	[%r5], %fd27;
	setp.gt.u32 	%p10, %r1, 3;
	@%p10 bra 	$L__BB6_19;
	ld.volatile.shared.f64 	%fd28, [%r5+32];
	ld.volatile.shared.f64 	%fd29, [%r5];
	add.f64 	%fd30, %fd28, %fd29;
	st.volatile.shared.f64 	[%r5], %fd30;
	setp.gt.u32 	%p11, %r1, 1;
	@%p11 bra 	$L__BB6_19;
	ld.volatile.shared.f64 	%fd31, [%r5+16];
	ld.volatile.shared.f64 	%fd32, [%r5];
	add.f64 	%fd33, %fd31, %fd32;
	st.volatile.shared.f64 	[%r5], %fd33;
	setp.ne.s32 	%p12, %r1, 0;
	@%p12 bra 	$L__BB6_19;
	ld.volatile.shared.f64 	%fd34, [sdata+8];
	ld.volatile.shared.f64 	%fd35, [sdata];
	add.f64 	%fd36, %fd34, %fd35;
	st.volatile.shared.f64 	[sdata], %fd36;
	cvta.to.global.u64 	%rd10, %rd2;
	mul.wide.u32 	%rd11, %r2, 8;
	add.s64 	%rd12, %rd10, %rd11;
	st.global.f64 	[%rd12], %fd36;
$L__BB6_19:
	ret;

}
	// .globl	_Z17__reduce_kernel__ILj512EEvPdS0_i
.visible .entry _Z17__reduce_kernel__ILj512EEvPdS0_i(
	.param .u64 .ptr .align 1 _Z17__reduce_kernel__ILj512EEvPdS0_i_param_0,
	.param .u64 .ptr .align 1 _Z17__reduce_kernel__ILj512EEvPdS0_i_param_1,
	.param .u32 _Z17__reduce_kernel__ILj512EEvPdS0_i_param_2
)
{
	.reg .pred 	%p<12>;
	.reg .b32 	%r<12>;
	.reg .b64 	%rd<13>;
	.reg .b64 	%fd<35>;

	ld.param.u64 	%rd3, [_Z17__reduce_kernel__ILj512EEvPdS0_i_param_0];
	ld.param.u64 	%rd2, [_Z17__reduce_kernel__ILj512EEvPdS0_i_param_1];
	ld.param.u32 	%r6, [_Z17__reduce_kernel__ILj512EEvPdS0_i_param_2];
	cvta.to.global.u64 	%rd1, %rd3;
	mov.u32 	%r1, %tid.x;
	mov.u32 	%r2, %ctaid.x;
	mov.u32 	%r7, %ntid.x;
	mul.lo.s32 	%r8, %r7, %r2;
	shl.b32 	%r9, %r8, 1;
	add.s32 	%r3, %r9, %r1;
	add.s32 	%r4, %r3, %r7;
	setp.ge.u32 	%p1, %r4, %r6;
	@%p1 bra 	$L__BB7_2;
	mul.wide.u32 	%rd6, %r3, 8;
	add.s64 	%rd7, %rd1, %rd6;
	ld.global.f64 	%fd5, [%rd7];
	mul.wide.u32 	%rd8, %r4, 8;
	add.s64 	%rd9, %rd1, %rd8;
	ld.global.f64 	%fd6, [%rd9];
	add.f64 	%fd34, %fd5, %fd6;
	bra.uni 	$L__BB7_4;
$L__BB7_2:
	setp.ge.u32 	%p2, %r3, %r6;
	mov.f64 	%fd34, 0d0000000000000000;
	@%p2 bra 	$L__BB7_4;
	mul.wide.u32 	%rd4, %r3, 8;
	add.s64 	%rd5, %rd1, %rd4;
	ld.global.f64 	%fd34, [%rd5];
$L__BB7_4:
	shl.b32 	%r10, %r1, 3;
	mov.u32 	%r11, sdata;
	add.s32 	%r5, %r11, %r10;
	st.shared.f64 	[%r5], %fd34;
	bar.sync 	0;
	setp.gt.u32 	%p3, %r1, 255;
	@%p3 bra 	$L__BB7_6;
	ld.shared.f64 	%fd7, [%r5+2048];
	ld.shared.f64 	%fd8, [%r5];
	add.f64 	%fd9, %fd7, %fd8;
	st.shared.f64 	[%r5], %fd9;
$L__BB7_6:
	bar.sync 	0;
	setp.gt.u32 	%p4, %r1, 127;
	@%p4 bra 	$L__BB7_8;
	ld.shared.f64 	%fd10, [%r5+1024];
	ld.shared.f64 	%fd11, [%r5];
	add.f64 	%fd12, %fd10, %fd11;
	st.shared.f64 	[%r5], %fd12;
$L__BB7_8:
	bar.sync 	0;
	setp.gt.u32 	%p5, %r1, 63;
	@%p5 bra 	$L__BB7_10;
	ld.shared.f64 	%fd13, [%r5+512];
	ld.shared.f64 	%fd14, [%r5];
	add.f64 	%fd15, %fd13, %fd14;
	st.shared.f64 	[%r5], %fd15;
$L__BB7_10:
	bar.sync 	0;
	setp.gt.u32 	%p6, %r1, 31;
	@%p6 bra 	$L__BB7_17;
	ld.volatile.shared.f64 	%fd16, [%r5+256];
	ld.volatile.shared.f64 	%fd17, [%r5];
	add.f64 	%fd18, %fd16, %fd17;
	st.volatile.shared.f64 	[%r5], %fd18;
	setp.gt.u32 	%p7, %r1, 15;
	@%p7 bra 	$L__BB7_17;
	ld.volatile.shared.f64 	%fd19, [%r5+128];
	ld.volatile.shared.f64 	%fd20, [%r5];
	add.f64 	%fd21, %fd19, %fd20;
	st.volatile.shared.f64 	[%r5], %fd21;
	setp.gt.u32 	%p8, %r1, 7;
	@%p8 bra 	$L__BB7_17;
	ld.volatile.shared.f64 	%fd22, [%r5+64];
	ld.volatile.shared.f64 	%fd23, [%r5];
	add.f64 	%fd24, %fd22, %fd23;
	st.volatile.shared.f64 	[%r5], %fd24;
	setp.gt.u32 	%p9, %r1, 3;
	@%p9 bra 	$L__BB7_17;
	ld.volatile.shared.f64 	%fd25, [%r5+32];
	ld.volatile.shared.f64 	%fd26, [%r5];
	add.f64 	%fd27, %fd25, %fd26;
	st.volatile.shared.f64 	[%r5], %fd27;
	setp.gt.u32 	%p10, %r1, 1;
	@%p10 bra 	$L__BB7_17;
	ld.volatile.shared.f64 	%fd28, [%r5+16];
	ld.volatile.shared.f64 	%fd29, [%r5];
	add.f64 	%fd30, %fd28, %fd29;
	st.volatile.shared.f64 	[%r5], %fd30;
	setp.ne.s32 	%p11, %r1, 0;
	@%p11 bra 	$L__BB7_17;
	ld.volatile.shared.f64 	%fd31, [sdata+8];
	ld.volatile.shared.f64 	%fd32, [sdata];
	add.f64 	%fd33, %fd31, %fd32;
	st.volatile.shared.f64 	[sdata], %fd33;
	cvta.to.global.u64 	%rd10, %rd2;
	mul.wide.u32 	%rd11, %r2, 8;
	add.s64 	%rd12, %rd10, %rd11;
	st.global.f64 	[%rd12], %fd33;
$L__BB7_17:
	ret;

}
	// .globl	_Z17__reduce_kernel__ILj256EEvPdS0_i
.visible .entry _Z17__reduce_kernel__ILj256EEvPdS0_i(
	.param .u64 .ptr .align 1 _Z17__reduce_kernel__ILj256EEvPdS0_i_param_0,
	.param .u64 .ptr .align 1 _Z17__reduce_kernel__ILj256EEvPdS0_i_param_1,
	.param .u32 _Z17__reduce_kernel__ILj256EEvPdS0_i_param_2
)
{
	.reg .pred 	%p<11>;
	.reg .b32 	%r<12>;
	.reg .b64 	%rd<13>;
	.reg .b64 	%fd<32>;

	ld.param.u64 	%rd3, [_Z17__reduce_kernel__ILj256EEvPdS0_i_param_0];
	ld.param.u64 	%rd2, [_Z17__reduce_kernel__ILj256EEvPdS0_i_param_1];
	ld.param.u32 	%r6, [_Z17__reduce_kernel__ILj256EEvPdS0_i_param_2];
	cvta.to.global.u64 	%rd1, %rd3;
	mov.u32 	%r1, %tid.x;
	mov.u32 	%r2, %ctaid.x;
	mov.u32 	%r7, %ntid.x;
	mul.lo.s32 	%r8, %r7, %r2;
	shl.b32 	%r9, %r8, 1;
	add.s32 	%r3, %r9, %r1;
	add.s32 	%r4, %r3, %r7;
	setp.ge.u32 	%p1, %r4, %r6;
	@%p1 bra 	$L__BB8_2;
	mul.wide.u32 	%rd6, %r3, 8;
	add.s64 	%rd7, %rd1, %rd6;
	ld.global.f64 	%fd5, [%rd7];
	mul.wide.u32 	%rd8, %r4, 8;
	add.s64 	%rd9, %rd1, %rd8;
	ld.global.f64 	%fd6, [%rd9];
	add.f64 	%fd31, %fd5, %fd6;
	bra.uni 	$L__BB8_4;
$L__BB8_2:
	setp.ge.u32 	%p2, %r3, %r6;
	mov.f64 	%fd31, 0d0000000000000000;
	@%p2 bra 	$L__BB8_4;
	mul.wide.u32 	%rd4, %r3, 8;
	add.s64 	%rd5, %rd1, %rd4;
	ld.global.f64 	%fd31, [%rd5];
$L__BB8_4:
	shl.b32 	%r10, %r1, 3;
	mov.u32 	%r11, sdata;
	add.s32 	%r5, %r11, %r10;
	st.shared.f64 	[%r5], %fd31;
	bar.sync 	0;
	setp.gt.u32 	%p3, %r1, 127;
	@%p3 bra 	$L__BB8_6;
	ld.shared.f64 	%fd7, [%r5+1024];
	ld.shared.f64 	%fd8, [%r5];
	add.f64 	%fd9, %fd7, %fd8;
	st.shared.f64 	[%r5], %fd9;
$L__BB8_6:
	bar.sync 	0;
	setp.gt.u32 	%p4, %r1, 63;
	@%p4 bra 	$L__BB8_8;
	ld.shared.f64 	%fd10, [%r5+512];
	ld.shared.f64 	%fd11, [%r5];
	add.f64 	%fd12, %fd10, %fd11;
	st.shared.f64 	[%r5], %fd12;
$L__BB8_8:
	bar.sync 	0;
	setp.gt.u32 	%p5, %r1, 31;
	@%p5 bra 	$L__BB8_15;
	ld.volatile.shared.f64 	%fd13, [%r5+256];
	ld.volatile.shared.f64 	%fd14, [%r5];
	add.f64 	%fd15, %fd13, %fd14;
	st.volatile.shared.f64 	[%r5], %fd15;
	setp.gt.u32 	%p6, %r1, 15;
	@%p6 bra 	$L__BB8_15;
	ld.volatile.shared.f64 	%fd16, [%r5+128];
	ld.volatile.shared.f64 	%fd17, [%r5];
	add.f64 	%fd18, %fd16, %fd17;
	st.volatile.shared.f64 	[%r5], %fd18;
	setp.gt.u32 	%p7, %r1, 7;
	@%p7 bra 	$L__BB8_15;
	ld.volatile.shared.f64 	%fd19, [%r5+64];
	ld.volatile.shared.f64 	%fd20, [%r5];
	add.f64 	%fd21, %fd19, %fd20;
	st.volatile.shared.f64 	[%r5], %fd21;
	setp.gt.u32 	%p8, %r1, 3;
	@%p8 bra 	$L__BB8_15;
	ld.volatile.shared.f64 	%fd22, [%r5+32];
	ld.volatile.shared.f64 	%fd23, [%r5];
	add.f64 	%fd24, %fd22, %fd23;
	st.volatile.shared.f64 	[%r5], %fd24;
	setp.gt.u32 	%p9, %r1, 1;
	@%p9 bra 	$L__BB8_15;
	ld.volatile.shared.f64 	%fd25, [%r5+16];
	ld.volatile.shared.f64 	%fd26, [%r5];
	add.f64 	%fd27, %fd25, %fd26;
	st.volatile.shared.f64 	[%r5], %fd27;
	setp.ne.s32 	%p10, %r1, 0;
	@%p10 bra 	$L__BB8_15;
	ld.volatile.shared.f64 	%fd28, [sdata+8];
	ld.volatile.shared.f64 	%fd29, [sdata];
	add.f64 	%fd30, %fd28, %fd29;
	st.volatile.shared.f64 	[sdata], %fd30;
	cvta.to.global.u64 	%rd10, %rd2;
	mul.wide.u32 	%rd11, %r2, 8;
	add.s64 	%rd12, %rd10, %rd11;
	st.global.f64 	[%rd12], %fd30;
$L__BB8_15:
	ret;

}
	// .globl	_Z17__reduce_kernel__ILj128EEvPdS0_i
.visible .entry _Z17__reduce_kernel__ILj128EEvPdS0_i(
	.param .u64 .ptr .align 1 _Z17__reduce_kernel__ILj128EEvPdS0_i_param_0,
	.param .u64 .ptr .align 1 _Z17__reduce_kernel__ILj128EEvPdS0_i_param_1,
	.param .u32 _Z17__reduce_kernel__ILj128EEvPdS0_i_param_2
)
{
	.reg .pred 	%p<10>;
	.reg .b32 	%r<12>;
	.reg .b64 	%rd<13>;
	.reg .b64 	%fd<29>;

	ld.param.u64 	%rd3, [_Z17__reduce_kernel__ILj128EEvPdS0_i_param_0];
	ld.param.u64 	%rd2, [_Z17__reduce_kernel__ILj128EEvPdS0_i_param_1];
	ld.param.u32 	%r6, [_Z17__reduce_kernel__ILj128EEvPdS0_i_param_2];
	cvta.to.global.u64 	%rd1, %rd3;
	mov.u32 	%r1, %tid.x;
	mov.u32 	%r2, %ctaid.x;
	mov.u32 	%r7, %ntid.x;
	mul.lo.s32 	%r8, %r7, %r2;
	shl.b32 	%r9, %r8, 1;
	add.s32 	%r3, %r9, %r1;
	add.s32 	%r4, %r3, %r7;
	setp.ge.u32 	%p1, %r4, %r6;
	@%p1 bra 	$L__BB9_2;
	mul.wide.u32 	%rd6, %r3, 8;
	add.s64 	%rd7, %rd1, %rd6;
	ld.global.f64 	%fd5, [%rd7];
	mul.wide.u32 	%rd8, %r4, 8;
	add.s64 	%rd9, %rd1, %rd8;
	ld.global.f64 	%fd6, [%rd9];
	add.f64 	%fd28, %fd5, %fd6;
	bra.uni 	$L__BB9_4;
$L__BB9_2:
	setp.ge.u32 	%p2, %r3, %r6;
	mov.f64 	%fd28, 0d0000000000000000;
	@%p2 bra 	$L__BB9_4;
	mul.wide.u32 	%rd4, %r3, 8;
	add.s64 	%rd5, %rd1, %rd4;
	ld.global.f64 	%fd28, [%rd5];
$L__BB9_4:
	shl.b32 	%r10, %r1, 3;
	mov.u32 	%r11, sdata;
	add.s32 	%r5, %r11, %r10;
	st.shared.f64 	[%r5], %fd28;
	bar.sync 	0;
	setp.gt.u32 	%p3, %r1, 63;
	@%p3 bra 	$L__BB9_6;
	ld.shared.f64 	%fd7, [%r5+512];
	ld.shared.f64 	%fd8, [%r5];
	add.f64 	%fd9, %fd7, %fd8;
	st.shared.f64 	[%r5], %fd9;
$L__BB9_6:
	bar.sync 	0;
	setp.gt.u32 	%p4, %r1, 31;
	@%p4 bra 	$L__BB9_13;
	ld.volatile.shared.f64 	%fd10, [%r5+256];
	ld.volatile.shared.f64 	%fd11, [%r5];
	add.f64 	%fd12, %fd10, %fd11;
	st.volatile.shared.f64 	[%r5], %fd12;
	setp.gt.u32 	%p5, %r1, 15;
	@%p5 bra 	$L__BB9_13;
	ld.volatile.shared.f64 	%fd13, [%r5+128];
	ld.volatile.shared.f64 	%fd14, [%r5];
	add.f64 	%fd15, %fd13, %fd14;
	st.volatile.shared.f64 	[%r5], %fd15;
	setp.gt.u32 	%p6, %r1, 7;
	@%p6 bra 	$L__BB9_13;
	ld.volatile.shared.f64 	%fd16, [%r5+64];
	ld.volatile.shared.f64 	%fd17, [%r5];
	add.f64 	%fd18, %fd16, %fd17;
	st.volatile.shared.f64 	[%r5], %fd18;
	setp.gt.u32 	%p7, %r1, 3;
	@%p7 bra 	$L__BB9_13;
	ld.volatile.shared.f64 	%fd19, [%r5+32];
	ld.volatile.shared.f64 	%fd20, [%r5];
	add.f64 	%fd21, %fd19, %fd20;
	st.volatile.shared.f64 	[%r5], %fd21;
	setp.gt.u32 	%p8, %r1, 1;
	@%p8 bra 	$L__BB9_13;
	ld.volatile.shared.f64 	%fd22, [%r5+16];
	ld.volatile.shared.f64 	%fd23, [%r5];
	add.f64 	%fd24, %fd22, %fd23;
	st.volatile.shared.f64 	[%r5], %fd24;
	setp.ne.s32 	%p9, %r1, 0;
	@%p9 bra 	$L__BB9_13;
	ld.volatile.shared.f64 	%fd25, [sdata+8];
	ld.volatile.shared.f64 	%fd26, [sdata];
	add.f64 	%fd27, %fd25, %fd26;
	st.volatile.shared.f64 	[sdata], %fd27;
	cvta.to.global.u64 	%rd10, %rd2;
	mul.wide.u32 	%rd11, %r2, 8;
	add.s64 	%rd12, %rd10, %rd11;
	st.global.f64 	[%rd12], %fd27;
$L__BB9_13:
	ret;

}
	// .globl	_Z17__reduce_kernel__ILj64EEvPdS0_i
.visible .entry _Z17__reduce_kernel__ILj64EEvPdS0_i(
	.param .u64 .ptr .align 1 _Z17__reduce_kernel__ILj64EEvPdS0_i_param_0,
	.param .u64 .ptr .align 1 _Z17__reduce_kernel__ILj64EEvPdS0_i_param_1,
	.param .u32 _Z17__reduce_kernel__ILj64EEvPdS0_i_param_2
)
{
	.reg .pred 	%p<9>;
	.reg .b32 	%r<12>;
	.reg .b64 	%rd<13>;
	.reg .b64 	%fd<26>;

	ld.param.u64 	%rd3, [_Z17__reduce_kernel__ILj64EEvPdS0_i_param_0];
	ld.param.u64 	%rd2, [_Z17__reduce_kernel__ILj64EEvPdS0_i_param_1];
	ld.param.u32 	%r6, [_Z17__reduce_kernel__ILj64EEvPdS0_i_param_2];
	cvta.to.global.u64 	%rd1, %rd3;
	mov.u32 	%r1, %tid.x;
	mov.u32 	%r2, %ctaid.x;
	mov.u32 	%r7, %ntid.x;
	mul.lo.s32 	%r8, %r7, %r2;
	shl.b32 	%r9, %r8, 1;
	add.s32 	%r3, %r9, %r1;
	add.s32 	%r4, %r3, %r7;
	setp.ge.u32 	%p1, %r4, %r6;
	@%p1 bra 	$L__BB10_2;
	mul.wide.u32 	%rd6, %r3, 8;
	add.s64 	%rd7, %rd1, %rd6;
	ld.global.f64 	%fd5, [%rd7];
	mul.wide.u32 	%rd8, %r4, 8;
	add.s64 	%rd9, %rd1, %rd8;
	ld.global.f64 	%fd6, [%rd9];
	add.f64 	%fd25, %fd5, %fd6;
	bra.uni 	$L__BB10_4;
$L__BB10_2:
	setp.ge.u32 	%p2, %r3, %r6;
	mov.f64 	%fd25, 0d0000000000000000;
	@%p2 bra 	$L__BB10_4;
	mul.wide.u32 	%rd4, %r3, 8;
	add.s64 	%rd5, %rd1, %rd4;
	ld.global.f64 	%fd25, [%rd5];
$L__BB10_4:
	shl.b32 	%r10, %r1, 3;
	mov.u32 	%r11, sdata;
	add.s32 	%r5, %r11, %r10;
	st.shared.f64 	[%r5], %fd25;
	bar.sync 	0;
	setp.gt.u32 	%p3, %r1, 31;
	@%p3 bra 	$L__BB10_11;
	ld.volatile.shared.f64 	%fd7, [%r5+256];
	ld.volatile.shared.f64 	%fd8, [%r5];
	add.f64 	%fd9, %fd7, %fd8;
	st.volatile.shared.f64 	[%r5], %fd9;
	setp.gt.u32 	%p4, %r1, 15;
	@%p4 bra 	$L__BB10_11;
	ld.volatile.shared.f64 	%fd10, [%r5+128];
	ld.volatile.shared.f64 	%fd11, [%r5];
	add.f64 	%fd12, %fd10, %fd11;
	st.volatile.shared.f64 	[%r5], %fd12;
	setp.gt.u32 	%p5, %r1, 7;
	@%p5 bra 	$L__BB10_11;
	ld.volatile.shared.f64 	%fd13, [%r5+64];
	ld.volatile.shared.f64 	%fd14, [%r5];
	add.f64 	%fd15, %fd13, %fd14;
	st.volatile.shared.f64 	[%r5], %fd15;
	setp.gt.u32 	%p6, %r1, 3;
	@%p6 bra 	$L__BB10_11;
	ld.volatile.shared.f64 	%fd16, [%r5+32];
	ld.volatile.shared.f64 	%fd17, [%r5];
	add.f64 	%fd18, %fd16, %fd17;
	st.volatile.shared.f64 	[%r5], %fd18;
	setp.gt.u32 	%p7, %r1, 1;
	@%p7 bra 	$L__BB10_11;
	ld.volatile.shared.f64 	%fd19, [%r5+16];
	ld.volatile.shared.f64 	%fd20, [%r5];
	add.f64 	%fd21, %fd19, %fd20;
	st.volatile.shared.f64 	[%r5], %fd21;
	setp.ne.s32 	%p8, %r1, 0;
	@%p8 bra 	$L__BB10_11;
	ld.volatile.shared.f64 	%fd22, [sdata+8];
	ld.volatile.shared.f64 	%fd23, [sdata];
	add.f64 	%fd24, %fd22, %fd23;
	st.volatile.shared.f64 	[sdata], %fd24;
	cvta.to.global.u64 	%rd10, %rd2;
	mul.wide.u32 	%rd11, %r2, 8;
	add.s64 	%rd12, %rd10, %rd11;
	st.global.f64 	[%rd12], %fd24;
$L__BB10_11:
	ret;

}


// ===== COMPILED SASS (sm_100) =====

	.target	sm_100

	.elftype	@"ET_EXEC"


//--------------------- .note.nv.tkinfo           --------------------------
	.section	.note.nv.tkinfo,"",@"SHT_NOTE"
	.sectionflags	@"SHF_NOTE_NV_TKINFO"
	.tkinfo
        /*0018*/ 	.word	0x00000002
        /*0030*/ 	.string	""
        /*0030*/ 	.string	"ptxas"
        /*0030*/ 	.string	"Cuda compilation tools, release 13.0, V13.0.88"
        /*0030*/ 	.string	"Build cuda_13.0.r13.0/compiler.36424714_0"
        /*0030*/ 	.string	"-arch sm_100 -m 64 "



//--------------------- .note.nv.cuinfo           --------------------------
	.section	.note.nv.cuinfo,"",@"SHT_NOTE"
	.sectionflags	@"SHF_NOTE_NV_CUINFO"
        /*0018*/ 	.short	0x0002
        /*001a*/ 	.short	0x0064
        /*001c*/ 	.short	0x0082
	.zero		2


//--------------------- .nv.info                  --------------------------
	.section	.nv.info,"",@"SHT_CUDA_INFO"
	.align	4


	//----- nvinfo : EIATTR_REGCOUNT
	.align		4
        /*0000*/ 	.byte	0x04, 0x2f
        /*0002*/ 	.short	(.L_1 - .L_0)
	.align		4
.L_0:
        /*0004*/ 	.word	index@(_Z18deviceReduceKernelPdS_i)
        /*0008*/ 	.word	0x00000011


	//----- nvinfo : EIATTR_FRAME_SIZE
	.align		4
.L_1:
        /*000c*/ 	.byte	0x04, 0x11
        /*000e*/ 	.short	(.L_3 - .L_2)
	.align		4
.L_2:
        /*0010*/ 	.word	index@(_Z18deviceReduceKernelPdS_i)
        /*0014*/ 	.word	0x00000000


	//----- nvinfo : EIATTR_REGCOUNT
	.align		4
.L_3:
        /*0018*/ 	.byte	0x04, 0x2f
        /*001a*/ 	.short	(.L_5 - .L_4)
	.align		4
.L_4:
        /*001c*/ 	.word	index@(_Z25deviceReduceKernelVector2PdS_i)
        /*0020*/ 	.word	0x00000014


	//----- nvinfo : EIATTR_FRAME_SIZE
	.align		4
.L_5:
        /*0024*/ 	.byte	0x04, 0x11
        /*0026*/ 	.short	(.L_7 - .L_6)
	.align		4
.L_6:
        /*0028*/ 	.word	index@(_Z25deviceReduceKernelVector2PdS_i)
        /*002c*/ 	.word	0x00000000


	//----- nvinfo : EIATTR_REGCOUNT
	.align		4
.L_7:
        /*0030*/ 	.byte	0x04, 0x2f
        /*0032*/ 	.short	(.L_9 - .L_8)
	.align		4
.L_8:
        /*0034*/ 	.word	index@(_Z25deviceReduceKernelVector4PdS_i)
        /*0038*/ 	.word	0x00000018


	//----- nvinfo : EIATTR_FRAME_SIZE
	.align		4
.L_9:
        /*003c*/ 	.byte	0x04, 0x11
        /*003e*/ 	.short	(.L_11 - .L_10)
	.align		4
.L_10:
        /*0040*/ 	.word	index@(_Z25deviceReduceKernelVector4PdS_i)
        /*0044*/ 	.word	0x00000000


	//----- nvinfo : EIATTR_REGCOUNT
	.align		4
.L_11:
        /*0048*/ 	.byte	0x04, 0x2f
        /*004a*/ 	.short	(.L_13 - .L_12)
	.align		4
.L_12:
        /*004c*/ 	.word	index@(_Z28deviceReduceWarpAtomicKernelPdS_i)
        /*0050*/ 	.word	0x0000000f


	//----- nvinfo : EIATTR_FRAME_SIZE
	.align		4
.L_13:
        /*0054*/ 	.byte	0x04, 0x11
        /*0056*/ 	.short	(.L_15 - .L_14)
	.align		4
.L_14:
        /*0058*/ 	.word	index@(_Z28deviceReduceWarpAtomicKernelPdS_i)
        /*005c*/ 	.word	0x00000000


	//----- nvinfo : EIATTR_REGCOUNT
	.align		4
.L_15:
        /*0060*/ 	.byte	0x04, 0x2f
        /*0062*/ 	.short	(.L_17 - .L_16)
	.align		4
.L_16:
        /*0064*/ 	.word	index@(_Z35deviceReduceWarpAtomicKernelVector2PdS_i)
        /*0068*/ 	.word	0x00000012


	//----- nvinfo : EIATTR_FRAME_SIZE
	.align		4
.L_17:
        /*006c*/ 	.byte	0x04, 0x11
        /*006e*/ 	.short	(.L_19 - .L_18)
	.align		4
.L_18:
        /*0070*/ 	.word	index@(_Z35deviceReduceWarpAtomicKernelVector2PdS_i)
        /*0074*/ 	.word	0x00000000


	//----- nvinfo : EIATTR_REGCOUNT
	.align		4
.L_19:
        /*0078*/ 	.byte	0x04, 0x2f
        /*007a*/ 	.short	(.L_21 - .L_20)
	.align		4
.L_20:
        /*007c*/ 	.word	index@(_Z35deviceReduceWarpAtomicKernelVector4PdS_i)
        /*0080*/ 	.word	0x00000016


	//----- nvinfo : EIATTR_FRAME_SIZE
	.align		4
.L_21:
        /*0084*/ 	.byte	0x04, 0x11
        /*0086*/ 	.short	(.L_23 - .L_22)
	.align		4
.L_22:
        /*0088*/ 	.word	index@(_Z35deviceReduceWarpAtomicKernelVector4PdS_i)
        /*008c*/ 	.word	0x00000000


	//----- nvinfo : EIATTR_REGCOUNT
	.align		4
.L_23:
        /*0090*/ 	.byte	0x04, 0x2f
        /*0092*/ 	.short	(.L_25 - .L_24)
	.align		4
.L_24:
        /*0094*/ 	.word	index@(_Z17__reduce_kernel__ILj1024EEvPdS0_i)
        /*0098*/ 	.word	0x0000000e


	//----- nvinfo : EIATTR_FRAME_SIZE
	.align		4
.L_25:
        /*009c*/ 	.byte	0x04, 0x11
        /*009e*/ 	.short	(.L_27 - .L_26)
	.align		4
.L_26:
        /*00a0*/ 	.word	index@(_Z17__reduce_kernel__ILj1024EEvPdS0_i)
        /*00a4*/ 	.word	0x00000000


	//----- nvinfo : EIATTR_REGCOUNT
	.align		4
.L_27:
        /*00a8*/ 	.byte	0x04, 0x2f
        /*00aa*/ 	.short	(.L_29 - .L_28)
	.align		4
.L_28:
        /*00ac*/ 	.word	index@(_Z17__reduce_kernel__ILj512EEvPdS0_i)
        /*00b0*/ 	.word	0x0000000e


	//----- nvinfo : EIATTR_FRAME_SIZE
	.align		4
.L_29:
        /*00b4*/ 	.byte	0x04, 0x11
        /*00b6*/ 	.short	(.L_31 - .L_30)
	.align		4
.L_30:
        /*00b8*/ 	.word	index@(_Z17__reduce_kernel__ILj512EEvPdS0_i)
        /*00bc*/ 	.word	0x00000000


	//----- nvinfo : EIATTR_REGCOUNT
	.align		4
.L_31:
        /*00c0*/ 	.byte	0x04, 0x2f
        /*00c2*/ 	.short	(.L_33 - .L_32)
	.align		4
.L_32:
        /*00c4*/ 	.word	index@(_Z17__reduce_kernel__ILj256EEvPdS0_i)
        /*00c8*/ 	.word	0x0000000e


	//----- nvinfo : EIATTR_FRAME_SIZE
	.align		4
.L_33:
        /*00cc*/ 	.byte	0x04, 0x11
        /*00ce*/ 	.short	(.L_35 - .L_34)
	.align		4
.L_34:
        /*00d0*/ 	.word	index@(_Z17__reduce_kernel__ILj256EEvPdS0_i)
        /*00d4*/ 	.word	0x00000000


	//----- nvinfo : EIATTR_REGCOUNT
	.align		4
.L_35:
        /*00d8*/ 	.byte	0x04, 0x2f
        /*00da*/ 	.short	(.L_37 - .L_36)
	.align		4
.L_36:
        /*00dc*/ 	.word	index@(_Z17__reduce_kernel__ILj128EEvPdS0_i)
        /*00e0*/ 	.word	0x0000000c


	//----- nvinfo : EIATTR_FRAME_SIZE
	.align		4
.L_37:
        /*00e4*/ 	.byte	0x04, 0x11
        /*00e6*/ 	.short	(.L_39 - .L_38)
	.align		4
.L_38:
        /*00e8*/ 	.word	index@(_Z17__reduce_kernel__ILj128EEvPdS0_i)
        /*00ec*/ 	.word	0x00000000


	//----- nvinfo : EIATTR_REGCOUNT
	.align		4
.L_39:
        /*00f0*/ 	.byte	0x04, 0x2f
        /*00f2*/ 	.short	(.L_41 - .L_40)
	.align		4
.L_40:
        /*00f4*/ 	.word	index@(_Z17__reduce_kernel__ILj64EEvPdS0_i)
        /*00f8*/ 	.word	0x0000000c


	//----- nvinfo : EIATTR_FRAME_SIZE
	.align		4
.L_41:
        /*00fc*/ 	.byte	0x04, 0x11
        /*00fe*/ 	.short	(.L_43 - .L_42)
	.align		4
.L_42:
        /*0100*/ 	.word	index@(_Z17__reduce_kernel__ILj64EEvPdS0_i)
        /*0104*/ 	.word	0x00000000


	//----- nvinfo : EIATTR_MIN_STACK_SIZE
	.align		4
.L_43:
        /*0108*/ 	.byte	0x04, 0x12
        /*010a*/ 	.short	(.L_45 - .L_44)
	.align		4
.L_44:
        /*010c*/ 	.word	index@(_Z17__reduce_kernel__ILj64EEvPdS0_i)
        /*0110*/ 	.word	0x00000000


	//----- nvinfo : EIATTR_MIN_STACK_SIZE
	.align		4
.L_45:
        /*0114*/ 	.byte	0x04, 0x12
        /*0116*/ 	.short	(.L_47 - .L_46)
	.align		4
.L_46:
        /*0118*/ 	.word	index@(_Z17__reduce_kernel__ILj128EEvPdS0_i)
        /*011c*/ 	.word	0x00000000


	//----- nvinfo : EIATTR_MIN_STACK_SIZE
	.align		4
.L_47:
        /*0120*/ 	.byte	0x04, 0x12
        /*0122*/ 	.short	(.L_49 - .L_48)
	.align		4
.L_48:
        /*0124*/ 	.word	index@(_Z17__reduce_kernel__ILj256EEvPdS0_i)
        /*0128*/ 	.word	0x00000000


	//----- nvinfo : EIATTR_MIN_STACK_SIZE
	.align		4
.L_49:
        /*012c*/ 	.byte	0x04, 0x12
        /*012e*/ 	.short	(.L_51 - .L_50)
	.align		4
.L_50:
        /*0130*/ 	.word	index@(_Z17__reduce_kernel__ILj512EEvPdS0_i)
        /*0134*/ 	.word	0x00000000


	//----- nvinfo : EIATTR_MIN_STACK_SIZE
	.align		4
.L_51:
        /*0138*/ 	.byte	0x04, 0x12
        /*013a*/ 	.short	(.L_53 - .L_52)
	.align		4
.L_52:
        /*013c*/ 	.word	index@(_Z17__reduce_kernel__ILj1024EEvPdS0_i)
        /*0140*/ 	.word	0x00000000


	//----- nvinfo : EIATTR_MIN_STACK_SIZE
	.align		4
.L_53:
        /*0144*/ 	.byte	0x04, 0x12
        /*0146*/ 	.short	(.L_55 - .L_54)
	.align		4
.L_54:
        /*0148*/ 	.word	index@(_Z35deviceReduceWarpAtomicKernelVector4PdS_i)
        /*014c*/ 	.word	0x00000000


	//----- nvinfo : EIATTR_MIN_STACK_SIZE
	.align		4
.L_55:
        /*0150*/ 	.byte	0x04, 0x12
        /*0152*/ 	.short	(.L_57 - .L_56)
	.align		4
.L_56:
        /*0154*/ 	.word	index@(_Z35deviceReduceWarpAtomicKernelVector2PdS_i)
        /*0158*/ 	.word	0x00000000


	//----- nvinfo : EIATTR_MIN_STACK_SIZE
	.align		4
.L_57:
        /*015c*/ 	.byte	0x04, 0x12
        /*015e*/ 	.short	(.L_59 - .L_58)
	.align		4
.L_58:
        /*0160*/ 	.word	index@(_Z28deviceReduceWarpAtomicKernelPdS_i)
        /*0164*/ 	.word	0x00000000


	//----- nvinfo : EIATTR_MIN_STACK_SIZE
	.align		4
.L_59:
        /*0168*/ 	.byte	0x04, 0x12
        /*016a*/ 	.short	(.L_61 - .L_60)
	.align		4
.L_60:
        /*016c*/ 	.word	index@(_Z25deviceReduceKernelVector4PdS_i)
        /*0170*/ 	.word	0x00000000


	//----- nvinfo : EIATTR_MIN_STACK_SIZE
	.align		4
.L_61:
        /*0174*/ 	.byte	0x04, 0x12
        /*0176*/ 	.short	(.L_63 - .L_62)
	.align		4
.L_62:
        /*0178*/ 	.word	index@(_Z25deviceReduceKernelVector2PdS_i)
        /*017c*/ 	.word	0x00000000


	//----- nvinfo : EIATTR_MIN_STACK_SIZE
	.align		4
.L_63:
        /*0180*/ 	.byte	0x04, 0x12
        /*0182*/ 	.short	(.L_65 - .L_64)
	.align		4
.L_64:
        /*0184*/ 	.word	index@(_Z18deviceReduceKernelPdS_i)
        /*0188*/ 	.word	0x00000000
.L_65:


//--------------------- .nv.compat                --------------------------
	.section	.nv.compat,"",@"SHT_CUDA_COMPAT_INFO"
	.align	4
        /*0000*/ 	.byte	0x02, 0x09, 0x00, 0x00, 0x02, 0x02, 0x01, 0x00, 0x02, 0x05, 0x05, 0x00, 0x03, 0x07, 0x01, 0x01
        /*0010*/ 	.byte	0x02, 0x03, 0x00, 0x00, 0x02, 0x06, 0x01, 0x00, 0x04, 0x0b, 0x08, 0x00, 0x01, 0x00, 0x00, 0x00
        /*0020*/ 	.byte	0x00, 0x00, 0x00, 0x00


//--------------------- .nv.info._Z17__reduce_kernel__ILj64EEvPdS0_i --------------------------
	.section	.nv.info._Z17__reduce_kernel__ILj64EEvPdS0_i,"",@"SHT_CUDA_INFO"
	.sectionflags	@""
	.align	4


	//----- nvinfo : EIATTR_CUDA_API_VERSION
	.align		4
        /*0000*/ 	.byte	0x04, 0x37
        /*0002*/ 	.short	(.L_67 - .L_66)
.L_66:
        /*0004*/ 	.word	0x00000082


	//----- nvinfo : EIATTR_KPARAM_INFO
	.align		4
.L_67:
        /*0008*/ 	.byte	0x04, 0x17
        /*000a*/ 	.short	(.L_69 - .L_68)
.L_68:
        /*000c*/ 	.word	0x00000000
        /*0010*/ 	.short	0x0002
        /*0012*/ 	.short	0x0010
        /*0014*/ 	.byte	0x00, 0xf0, 0x11, 0x00


	//----- nvinfo : EIATTR_KPARAM_INFO
	.align		4
.L_69:
        /*0018*/ 	.byte	0x04, 0x17
        /*001a*/ 	.short	(.L_71 - .L_70)
.L_70:
        /*001c*/ 	.word	0x00000000
        /*0020*/ 	.short	0x0001
        /*0022*/ 	.short	0x0008
        /*0024*/ 	.byte	0x00, 0xf5, 0x21, 0x00


	//----- nvinfo : EIATTR_KPARAM_INFO
	.align		4
.L_71:
        /*0028*/ 	.byte	0x04, 0x17
        /*002a*/ 	.short	(.L_73 - .L_72)
.L_72:
        /*002c*/ 	.word	0x00000000
        /*0030*/ 	.short	0x0000
        /*0032*/ 	.short	0x0000
        /*0034*/ 	.byte	0x00, 0xf5, 0x21, 0x00


	//----- nvinfo : EIATTR_SPARSE_MMA_MASK
	.align		4
.L_73:
        /*0038*/ 	.byte	0x03, 0x50
        /*003a*/ 	.short	0x0000


	//----- nvinfo : EIATTR_MAXREG_COUNT
	.align		4
        /*003c*/ 	.byte	0x03, 0x1b
        /*003e*/ 	.short	0x00ff


	//----- nvinfo : EIATTR_NUM_BARRIERS
	.align		4
        /*0040*/ 	.byte	0x02, 0x4c
        /*0042*/ 	.byte	0x01
	.zero		1


	//----- nvinfo : EIATTR_MERCURY_ISA_VERSION
	.align		4
        /*0044*/ 	.byte	0x03, 0x5f
        /*0046*/ 	.short	0x0101


	//----- nvinfo : EIATTR_VRC_CTA_INIT_COUNT
	.align		4
        /*0048*/ 	.byte	0x02, 0x4a
	.zero		1
	.zero		1


	//----- nvinfo : EIATTR_EXIT_INSTR_OFFSETS
	.align		4
        /*004c*/ 	.byte	0x04, 0x1c
        /*004e*/ 	.short	(.L_75 - .L_74)


	//   ....[0]....
.L_74:
        /*0050*/ 	.word	0x00000210


	//   ....[1]....
        /*0054*/ 	.word	0x00000270


	//   ....[2]....
        /*0058*/ 	.word	0x000002d0


	//   ....[3]....
        /*005c*/ 	.word	0x00000330


	//   ....[4]....
        /*0060*/ 	.word	0x00000390


	//   ....[5]....
        /*0064*/ 	.word	0x000003f0


	//   ....[6]....
        /*0068*/ 	.word	0x00000470


	//----- nvinfo : EIATTR_CRS_STACK_SIZE
	.align		4
.L_75:
        /*006c*/ 	.byte	0x04, 0x1e
        /*006e*/ 	.short	(.L_77 - .L_76)
.L_76:
        /*0070*/ 	.word	0x00000000


	//----- nvinfo : EIATTR_CBANK_PARAM_SIZE
	.align		4
.L_77:
        /*0074*/ 	.byte	0x03, 0x19
        /*0076*/ 	.short	0x0014


	//----- nvinfo : EIATTR_PARAM_CBANK
	.align		4
        /*0078*/ 	.byte	0x04, 0x0a
        /*007a*/ 	.short	(.L_79 - .L_78)
	.align		4
.L_78:
        /*007c*/ 	.word	index@(.nv.constant0._Z17__reduce_kernel__ILj64EEvPdS0_i)
        /*0080*/ 	.short	0x0380
        /*0082*/ 	.short	0x0014


	//----- nvinfo : EIATTR_SW_WAR
	.align		4
.L_79:
        /*0084*/ 	.byte	0x04, 0x36
        /*0086*/ 	.short	(.L_81 - .L_80)
.L_80:
        /*0088*/ 	.word	0x00000008
.L_81:


//--------------------- .nv.info._Z17__reduce_kernel__ILj128EEvPdS0_i --------------------------
	.section	.nv.info._Z17__reduce_kernel__ILj128EEvPdS0_i,"",@"SHT_CUDA_INFO"
	.sectionflags	@""
	.align	4


	//----- nvinfo : EIATTR_CUDA_API_VERSION
	.align		4
        /*0000*/ 	.byte	0x04, 0x37
        /*0002*/ 	.short	(.L_83 - .L_82)
.L_82:
        /*0004*/ 	.word	0x00000082


	//----- nvinfo : EIATTR_KPARAM_INFO
	.align		4
.L_83:
        /*0008*/ 	.byte	0x04, 0x17
        /*000a*/ 	.short	(.L_85 - .L_84)
.L_84:
        /*000c*/ 	.word	0x00000000
        /*0010*/ 	.short	0x0002
        /*0012*/ 	.short	0x0010
        /*0014*/ 	.byte	0x00, 0xf0, 0x11, 0x00


	//----- nvinfo : EIATTR_KPARAM_INFO
	.align		4
.L_85:
        /*0018*/ 	.byte	0x04, 0x17
        /*001a*/ 	.short	(.L_87 - .L_86)
.L_86:
        /*001c*/ 	.word	0x00000000
        /*0020*/ 	.short	0x0001
        /*0022*/ 	.short	0x0008
        /*0024*/ 	.byte	0x00, 0xf5, 0x21, 0x00


	//----- nvinfo : EIATTR_KPARAM_INFO
	.align		4
.L_87:
        /*0028*/ 	.byte	0x04, 0x17
        /*002a*/ 	.short	(.L_89 - .L_88)
.L_88:
        /*002c*/ 	.word	0x00000000
        /*0030*/ 	.short	0x0000
        /*0032*/ 	.short	0x0000
        /*0034*/ 	.byte	0x00, 0xf5, 0x21, 0x00


	//----- nvinfo : EIATTR_SPARSE_MMA_MASK
	.align		4
.L_89:
        /*0038*/ 	.byte	0x03, 0x50
        /*003a*/ 	.short	0x0000


	//----- nvinfo : EIATTR_MAXREG_COUNT
	.align		4
        /*003c*/ 	.byte	0x03, 0x1b
        /*003e*/ 	.short	0x00ff


	//----- nvinfo : EIATTR_NUM_BARRIERS
	.align		4
        /*0040*/ 	.byte	0x02, 0x4c
        /*0042*/ 	.byte	0x01
	.zero		1


	//----- nvinfo : EIATTR_MERCURY_ISA_VERSION
	.align		4
        /*0044*/ 	.byte	0x03, 0x5f
        /*0046*/ 	.short	0x0101


	//----- nvinfo : EIATTR_VRC_CTA_INIT_COUNT
	.align		4
        /*0048*/ 	.byte	0x02, 0x4a
	.zero		1
	.zero		1


	//----- nvinfo : EIATTR_EXIT_INSTR_OFFSETS
	.align		4
        /*004c*/ 	.byte	0x04, 0x1c
        /*004e*/ 	.short	(.L_91 - .L_90)


	//   ....[0]....
.L_90:
        /*0050*/ 	.word	0x00000270


	//   ....[1]....
        /*0054*/ 	.word	0x000002d0


	//   ....[2]....
        /*0058*/ 	.word	0x00000330


	//   ....[3]....
        /*005c*/ 	.word	0x00000390


	//   ....[4]....
        /*0060*/ 	.word	0x000003f0


	//   ....[5]....
        /*0064*/ 	.word	0x00000450


	//   ....[6]....
        /*0068*/ 	.word	0x000004d0


	//----- nvinfo : EIATTR_CRS_STACK_SIZE
	.align		4
.L_91:
        /*006c*/ 	.byte	0x04, 0x1e
        /*006e*/ 	.short	(.L_93 - .L_92)
.L_92:
        /*0070*/ 	.word	0x00000000


	//----- nvinfo : EIATTR_CBANK_PARAM_SIZE
	.align		4
.L_93:
        /*0074*/ 	.byte	0x03, 0x19
        /*0076*/ 	.short	0x0014


	//----- nvinfo : EIATTR_PARAM_CBANK
	.align		4
        /*0078*/ 	.byte	0x04, 0x0a
        /*007a*/ 	.short	(.L_95 - .L_94)
	.align		4
.L_94:
        /*007c*/ 	.word	index@(.nv.constant0._Z17__reduce_kernel__ILj128EEvPdS0_i)
        /*0080*/ 	.short	0x0380
        /*0082*/ 	.short	0x0014


	//----- nvinfo : EIATTR_SW_WAR
	.align		4
.L_95:
        /*0084*/ 	.byte	0x04, 0x36
        /*0086*/ 	.short	(.L_97 - .L_96)
.L_96:
        /*0088*/ 	.word	0x00000008
.L_97:


//--------------------- .nv.info._Z17__reduce_kernel__ILj256EEvPdS0_i --------------------------
	.section	.nv.info._Z17__reduce_kernel__ILj256EEvPdS0_i,"",@"SHT_CUDA_INFO"
	.sectionflags	@""
	.align	4


	//----- nvinfo : EIATTR_CUDA_API_VERSION
	.align		4
        /*0000*/ 	.byte	0x04, 0x37
        /*0002*/ 	.short	(.L_99 - .L_98)
.L_98:
        /*0004*/ 	.word	0x00000082


	//----- nvinfo : EIATTR_KPARAM_INFO
	.align		4
.L_99:
        /*0008*/ 	.byte	0x04, 0x17
        /*000a*/ 	.short	(.L_101 - .L_100)
.L_100:
        /*000c*/ 	.word	0x00000000
        /*0010*/ 	.short	0x0002
        /*0012*/ 	.short	0x0010
        /*0014*/ 	.byte	0x00, 0xf0, 0x11, 0x00


	//----- nvinfo : EIATTR_KPARAM_INFO
	.align		4
.L_101:
        /*0018*/ 	.byte	0x04, 0x17
        /*001a*/ 	.short	(.L_103 - .L_102)
.L_102:
        /*001c*/ 	.word	0x00000000
        /*0020*/ 	.short	0x0001
        /*0022*/ 	.short	0x0008
        /*0024*/ 	.byte	0x00, 0xf5, 0x21, 0x00


	//----- nvinfo : EIATTR_KPARAM_INFO
	.align		4
.L_103:
        /*0028*/ 	.byte	0x04, 0x17
        /*002a*/ 	.short	(.L_105 - .L_104)
.L_104:
        /*002c*/ 	.word	0x00000000
        /*0030*/ 	.short	0x0000
        /*0032*/ 	.short	0x0000
        /*0034*/ 	.byte	0x00, 0xf5, 0x21, 0x00


	//----- nvinfo : EIATTR_SPARSE_MMA_MASK
	.align		4
.L_105:
        /*0038*/ 	.byte	0x03, 0x50
        /*003a*/ 	.short	0x0000


	//----- nvinfo : EIATTR_MAXREG_COUNT
	.align		4
        /*003c*/ 	.byte	0x03, 0x1b
        /*003e*/ 	.short	0x00ff


	//----- nvinfo : EIATTR_NUM_BARRIERS
	.align		4
        /*0040*/ 	.byte	0x02, 0x4c
        /*0042*/ 	.byte	0x01
	.zero		1


	//----- nvinfo : EIATTR_MERCURY_ISA_VERSION
	.align		4
        /*0044*/ 	.byte	0x03, 0x5f
        /*0046*/ 	.short	0x0101


	//----- nvinfo : EIATTR_VRC_CTA_INIT_COUNT
	.align		4
        /*0048*/ 	.byte	0x02, 0x4a
	.zero		1
	.zero		1


	//----- nvinfo : EIATTR_EXIT_INSTR_OFFSETS
	.align		4
        /*004c*/ 	.byte	0x04, 0x1c
        /*004e*/ 	.short	(.L_107 - .L_106)


	//   ....[0]....
.L_106:
        /*0050*/ 	.word	0x000002d0


	//   ....[1]....
        /*0054*/ 	.word	0x00000330


	//   ....[2]....
        /*0058*/ 	.word	0x00000390


	//   ....[3]....
        /*005c*/ 	.word	0x000003f0


	//   ....[4]....
        /*0060*/ 	.word	0x00000450


	//   ....[5]....
        /*0064*/ 	.word	0x000004b0


	//   ....[6]....
        /*0068*/ 	.word	0x00000530


	//----- nvinfo : EIATTR_CRS_STACK_SIZE
	.align		4
.L_107:
        /*006c*/ 	.byte	0x04, 0x1e
        /*006e*/ 	.short	(.L_109 - .L_108)
.L_108:
        /*0070*/ 	.word	0x00000000


	//----- nvinfo : EIATTR_CBANK_PARAM_SIZE
	.align		4
.L_109:
        /*0074*/ 	.byte	0x03, 0x19
        /*0076*/ 	.short	0x0014


	//----- nvinfo : EIATTR_PARAM_CBANK
	.align		4
        /*0078*/ 	.byte	0x04, 0x0a
        /*007a*/ 	.short	(.L_111 - .L_110)
	.align		4
.L_110:
        /*007c*/ 	.word	index@(.nv.constant0._Z17__reduce_kernel__ILj256EEvPdS0_i)
        /*0080*/ 	.short	0x0380
        /*0082*/ 	.short	0x0014


	//----- nvinfo : EIATTR_SW_WAR
	.align		4
.L_111:
        /*0084*/ 	.byte	0x04, 0x36
        /*0086*/ 	.short	(.L_113 - .L_112)
.L_112:
        /*0088*/ 	.word	0x00000008
.L_113:


//--------------------- .nv.info._Z17__reduce_kernel__ILj512EEvPdS0_i --------------------------
	.section	.nv.info._Z17__reduce_kernel__ILj512EEvPdS0_i,"",@"SHT_CUDA_INFO"
	.sectionflags	@""
	.align	4


	//----- nvinfo : EIATTR_CUDA_API_VERSION
	.align		4
        /*0000*/ 	.byte	0x04, 0x37
        /*0002*/ 	.short	(.L_115 - .L_114)
.L_114:
        /*0004*/ 	.word	0x00000082


	//----- nvinfo : EIATTR_KPARAM_INFO
	.align		4
.L_115:
        /*0008*/ 	.byte	0x04, 0x17
        /*000a*/ 	.short	(.L_117 - .L_116)
.L_116:
        /*000c*/ 	.word	0x00000000
        /*0010*/ 	.short	0x0002
        /*0012*/ 	.short	0x0010
        /*0014*/ 	.byte	0x00, 0xf0, 0x11, 0x00


	//----- nvinfo : EIATTR_KPARAM_INFO
	.align		4
.L_117:
        /*0018*/ 	.byte	0x04, 0x17
        /*001a*/ 	.short	(.L_119 - .L_118)
.L_118:
        /*001c*/ 	.word	0x00000000
        /*0020*/ 	.short	0x0001
        /*0022*/ 	.short	0x0008
        /*0024*/ 	.byte	0x00, 0xf5, 0x21, 0x00


	//----- nvinfo : EIATTR_KPARAM_INFO
	.align		4
.L_119:
        /*0028*/ 	.byte	0x04, 0x17
        /*002a*/ 	.short	(.L_121 - .L_120)
.L_120:
        /*002c*/ 	.word	0x00000000
        /*0030*/ 	.short	0x0000
        /*0032*/ 	.short	0x0000
        /*0034*/ 	.byte	0x00, 0xf5, 0x21, 0x00


	//----- nvinfo : EIATTR_SPARSE_MMA_MASK
	.align		4
.L_121:
        /*0038*/ 	.byte	0x03, 0x50
        /*003a*/ 	.short	0x0000


	//----- nvinfo : EIATTR_MAXREG_COUNT
	.align		4
        /*003c*/ 	.byte	0x03, 0x1b
        /*003e*/ 	.short	0x00ff


	//----- nvinfo : EIATTR_NUM_BARRIERS
	.align		4
        /*0040*/ 	.byte	0x02, 0x4c
        /*0042*/ 	.byte	0x01
	.zero		1


	//----- nvinfo : EIATTR_MERCURY_ISA_VERSION
	.align		4
        /*0044*/ 	.byte	0x03, 0x5f
        /*0046*/ 	.short	0x0101


	//----- nvinfo : EIATTR_VRC_CTA_INIT_COUNT
	.align		4
        /*0048*/ 	.byte	0x02, 0x4a
	.zero		1
	.zero		1


	//----- nvinfo : EIATTR_EXIT_INSTR_OFFSETS
	.align		4
        /*004c*/ 	.byte	0x04, 0x1c
        /*004e*/ 	.short	(.L_123 - .L_122)


	//   ....[0]....
.L_122:
        /*0050*/ 	.word	0x00000330


	//   ....[1]....
        /*0054*/ 	.word	0x00000390


	//   ....[2]....
        /*0058*/ 	.word	0x000003f0


	//   ....[3]....
        /*005c*/ 	.word	0x00000450


	//   ....[4]....
        /*0060*/ 	.word	0x000004b0


	//   ....[5]....
        /*0064*/ 	.word	0x00000510


	//   ....[6]....
        /*0068*/ 	.word	0x00000590


	//----- nvinfo : EIATTR_CRS_STACK_SIZE
	.align		4
.L_123:
        /*006c*/ 	.byte	0x04, 0x1e
        /*006e*/ 	.short	(.L_125 - .L_124)
.L_124:
        /*0070*/ 	.word	0x00000000


	//----- nvinfo : EIATTR_CBANK_PARAM_SIZE
	.align		4
.L_125:
        /*0074*/ 	.byte	0x03, 0x19
        /*0076*/ 	.short	0x0014


	//----- nvinfo : EIATTR_PARAM_CBANK
	.align		4
        /*0078*/ 	.byte	0x04, 0x0a
        /*007a*/ 	.short	(.L_127 - .L_126)
	.align		4
.L_126:
        /*007c*/ 	.word	index@(.nv.constant0._Z17__reduce_kernel__ILj512EEvPdS0_i)
        /*0080*/ 	.short	0x0380
        /*0082*/ 	.short	0x0014


	//----- nvinfo : EIATTR_SW_WAR
	.align		4
.L_127:
        /*0084*/ 	.byte	0x04, 0x36
        /*0086*/ 	.short	(.L_129 - .L_128)
.L_128:
        /*0088*/ 	.word	0x00000008
.L_129:


//--------------------- .nv.info._Z17__reduce_kernel__ILj1024EEvPdS0_i --------------------------
	.section	.nv.info._Z17__reduce_kernel__ILj1024EEvPdS0_i,"",@"SHT_CUDA_INFO"
	.sectionflags	@""
	.align	4


	//----- nvinfo : EIATTR_CUDA_API_VERSION
	.align		4
        /*0000*/ 	.byte	0x04, 0x37
        /*0002*/ 	.short	(.L_131 - .L_130)
.L_130:
        /*0004*/ 	.word	0x00000082


	//----- nvinfo : EIATTR_KPARAM_INFO
	.align		4
.L_131:
        /*0008*/ 	.byte	0x04, 0x17
        /*000a*/ 	.short	(.L_133 - .L_132)
.L_132:
        /*000c*/ 	.word	0x00000000
        /*0010*/ 	.short	0x0002
        /*0012*/ 	.short	0x0010
        /*0014*/ 	.byte	0x00, 0xf0, 0x11, 0x00


	//----- nvinfo : EIATTR_KPARAM_INFO
	.align		4
.L_133:
        /*0018*/ 	.byte	0x04, 0x17
        /*001a*/ 	.short	(.L_135 - .L_134)
.L_134:
        /*001c*/ 	.word	0x00000000
        /*0020*/ 	.short	0x0001
        /*0022*/ 	.short	0x0008
        /*0024*/ 	.byte	0x00, 0xf5, 0x21, 0x00


	//----- nvinfo : EIATTR_KPARAM_INFO
	.align		4
.L_135:
        /*0028*/ 	.byte	0x04, 0x17
        /*002a*/ 	.short	(.L_137 - .L_136)
.L_136:
        /*002c*/ 	.word	0x00000000
        /*0030*/ 	.short	0x0000
        /*0032*/ 	.short	0x0000
        /*0034*/ 	.byte	0x00, 0xf5, 0x21, 0x00


	//----- nvinfo : EIATTR_SPARSE_MMA_MASK
	.align		4
.L_137:
        /*0038*/ 	.byte	0x03, 0x50
        /*003a*/ 	.short	0x0000


	//----- nvinfo : EIATTR_MAXREG_COUNT
	.align		4
        /*003c*/ 	.byte	0x03, 0x1b
        /*003e*/ 	.short	0x00ff


	//----- nvinfo : EIATTR_NUM_BARRIERS
	.align		4
        /*0040*/ 	.byte	0x02, 0x4c
        /*0042*/ 	.byte	0x01
	.zero		1


	//----- nvinfo : EIATTR_MERCURY_ISA_VERSION
	.align		4
        /*0044*/ 	.byte	0x03, 0x5f
        /*0046*/ 	.short	0x0101


	//----- nvinfo : EIATTR_VRC_CTA_INIT_COUNT
	.align		4
        /*0048*/ 	.byte	0x02, 0x4a
	.zero		1
	.zero		1


	//----- nvinfo : EIATTR_EXIT_INSTR_OFFSETS
	.align		4
        /*004c*/ 	.byte	0x04, 0x1c
        /*004e*/ 	.short	(.L_139 - .L_138)


	//   ....[0]....
.L_138:
        /*0050*/ 	.word	0x00000390


	//   ....[1]....
        /*0054*/ 	.word	0x000003f0


	//   ....[2]....
        /*0058*/ 	.word	0x00000450


	//   ....[3]....
        /*005c*/ 	.word	0x000004b0


	//   ....[4]....
        /*0060*/ 	.word	0x00000510


	//   ....[5]....
        /*0064*/ 	.word	0x00000570


	//   ....[6]....
        /*0068*/ 	.word	0x000005f0


	//----- nvinfo : EIATTR_CRS_STACK_SIZE
	.align		4
.L_139:
        /*006c*/ 	.byte	0x04, 0x1e
        /*006e*/ 	.short	(.L_141 - .L_140)
.L_140:
        /*0070*/ 	.word	0x00000000


	//----- nvinfo : EIATTR_CBANK_PARAM_SIZE
	.align		4
.L_141:
        /*0074*/ 	.byte	0x03, 0x19
        /*0076*/ 	.short	0x0014


	//----- nvinfo : EIATTR_PARAM_CBANK
	.align		4
        /*0078*/ 	.byte	0x04, 0x0a
        /*007a*/ 	.short	(.L_143 - .L_142)
	.align		4
.L_142:
        /*007c*/ 	.word	index@(.nv.constant0._Z17__reduce_kernel__ILj1024EEvPdS0_i)
        /*0080*/ 	.short	0x0380
        /*0082*/ 	.short	0x0014


	//----- nvinfo : EIATTR_SW_WAR
	.align		4
.L_143:
        /*0084*/ 	.byte	0x04, 0x36
        /*0086*/ 	.short	(.L_145 - .L_144)
.L_144:
        /*0088*/ 	.word	0x00000008
.L_145:


//--------------------- .nv.info._Z35deviceReduceWarpAtomicKernelVector4PdS_i --------------------------
	.section	.nv.info._Z35deviceReduceWarpAtomicKernelVector4PdS_i,"",@"SHT_CUDA_INFO"
	.sectionflags	@""
	.align	4


	//----- nvinfo : EIATTR_CUDA_API_VERSION
	.align		4
        /*0000*/ 	.byte	0x04, 0x37
        /*0002*/ 	.short	(.L_147 - .L_146)
.L_146:
        /*0004*/ 	.word	0x00000082


	//----- nvinfo : EIATTR_KPARAM_INFO
	.align		4
.L_147:
        /*0008*/ 	.byte	0x04, 0x17
        /*000a*/ 	.short	(.L_149 - .L_148)
.L_148:
        /*000c*/ 	.word	0x00000000
        /*0010*/ 	.short	0x0002
        /*0012*/ 	.short	0x0010
        /*0014*/ 	.byte	0x00, 0xf0, 0x11, 0x00


	//----- nvinfo : EIATTR_KPARAM_INFO
	.align		4
.L_149:
        /*0018*/ 	.byte	0x04, 0x17
        /*001a*/ 	.short	(.L_151 - .L_150)
.L_150:
        /*001c*/ 	.word	0x00000000
        /*0020*/ 	.short	0x0001
        /*0022*/ 	.short	0x0008
        /*0024*/ 	.byte	0x00, 0xf5, 0x21, 0x00


	//----- nvinfo : EIATTR_KPARAM_INFO
	.align		4
.L_151:
        /*0028*/ 	.byte	0x04, 0x17
        /*002a*/ 	.short	(.L_153 - .L_152)
.L_152:
        /*002c*/ 	.word	0x00000000
        /*0030*/ 	.short	0x0000
        /*0032*/ 	.short	0x0000
        /*0034*/ 	.byte	0x00, 0xf5, 0x21, 0x00


	//----- nvinfo : EIATTR_SPARSE_MMA_MASK
	.align		4
.L_153:
        /*0038*/ 	.byte	0x03, 0x50
        /*003a*/ 	.short	0x0000


	//----- nvinfo : EIATTR_MAXREG_COUNT
	.align		4
        /*003c*/ 	.byte	0x03, 0x1b
        /*003e*/ 	.short	0x00ff


	//----- nvinfo : EIATTR_MERCURY_ISA_VERSION
	.align		4
        /*0040*/ 	.byte	0x03, 0x5f
        /*0042*/ 	.short	0x0101


	//----- nvinfo : EIATTR_COOP_GROUP_MASK_REGIDS
	.align		4
        /*0044*/ 	.byte	0x04, 0x29
        /*0046*/ 	.short	(.L_155 - .L_154)


	//   ....[0]....
.L_154:
        /*0048*/ 	.word	0xffffffff


	//   ....[1]....
        /*004c*/ 	.word	0xffffffff


	//   ....[2]....
        /*0050*/ 	.word	0xffffffff


	//   ....[3]....
        /*0054*/ 	.word	0xffffffff


	//   ....[4]....
        /*0058*/ 	.word	0xffffffff


	//   ....[5]....
        /*005c*/ 	.word	0xffffffff


	//   ....[6]....
        /*0060*/ 	.word	0xffffffff


	//   ....[7]....
        /*0064*/ 	.word	0xffffffff


	//   ....[8]....
        /*0068*/ 	.word	0xffffffff


	//   ....[9]....
        /*006c*/ 	.word	0xffffffff


	//----- nvinfo : EIATTR_COOP_GROUP_INSTR_OFFSETS
	.align		4
.L_155:
        /*0070*/ 	.byte	0x04, 0x28
        /*0072*/ 	.short	(.L_157 - .L_156)


	//   ....[0]....
.L_156:
        /*0074*/ 	.word	0x00000270


	//   ....[1]....
        /*0078*/ 	.word	0x00000290


	//   ....[2]....
        /*007c*/ 	.word	0x000002b0


	//   ....[3]....
        /*0080*/ 	.word	0x000002c0


	//   ....[4]....
        /*0084*/ 	.word	0x000002e0


	//   ....[5]....
        /*0088*/ 	.word	0x000002f0


	//   ....[6]....
        /*008c*/ 	.word	0x00000310


	//   ....[7]....
        /*0090*/ 	.word	0x00000320


	//   ....[8]....
        /*0094*/ 	.word	0x00000340


	//   ....[9]....
        /*0098*/ 	.word	0x00000350


	//----- nvinfo : EIATTR_VRC_CTA_INIT_COUNT
	.align		4
.L_157:
        /*009c*/ 	.byte	0x02, 0x4a
	.zero		1
	.zero		1


	//----- nvinfo : EIATTR_EXIT_INSTR_OFFSETS
	.align		4
        /*00a0*/ 	.byte	0x04, 0x1c
        /*00a2*/ 	.short	(.L_159 - .L_158)


	//   ....[0]....
.L_158:
        /*00a4*/ 	.word	0x00000360


	//   ....[1]....
        /*00a8*/ 	.word	0x000003a0


	//----- nvinfo : EIATTR_CRS_STACK_SIZE
	.align		4
.L_159:
        /*00ac*/ 	.byte	0x04, 0x1e
        /*00ae*/ 	.short	(.L_161 - .L_160)
.L_160:
        /*00b0*/ 	.word	0x00000000


	//----- nvinfo : EIATTR_CBANK_PARAM_SIZE
	.align		4
.L_161:
        /*00b4*/ 	.byte	0x03, 0x19
        /*00b6*/ 	.short	0x0014


	//----- nvinfo : EIATTR_PARAM_CBANK
	.align		4
        /*00b8*/ 	.byte	0x04, 0x0a
        /*00ba*/ 	.short	(.L_163 - .L_162)
	.align		4
.L_162:
        /*00bc*/ 	.word	index@(.nv.constant0._Z35deviceReduceWarpAtomicKernelVector4PdS_i)
        /*00c0*/ 	.short	0x0380
        /*00c2*/ 	.short	0x0014


	//----- nvinfo : EIATTR_SW_WAR
	.align		4
.L_163:
        /*00c4*/ 	.byte	0x04, 0x36
        /*00c6*/ 	.short	(.L_165 - .L_164)
.L_164:
        /*00c8*/ 	.word	0x00000008
.L_165:


//--------------------- .nv.info._Z35deviceReduceWarpAtomicKernelVector2PdS_i --------------------------
	.section	.nv.info._Z35deviceReduceWarpAtomicKernelVector2PdS_i,"",@"SHT_CUDA_INFO"
	.sectionflags	@""
	.align	4


	//----- nvinfo : EIATTR_CUDA_API_VERSION
	.align		4
        /*0000*/ 	.byte	0x04, 0x37
        /*0002*/ 	.short	(.L_167 - .L_166)
.L_166:
        /*0004*/ 	.word	0x00000082


	//----- nvinfo : EIATTR_KPARAM_INFO
	.align		4
.L_167:
        /*0008*/ 	.byte	0x04, 0x17
        /*000a*/ 	.short	(.L_169 - .L_168)
.L_168:
        /*000c*/ 	.word	0x00000000
        /*0010*/ 	.short	0x0002
        /*0012*/ 	.short	0x0010
        /*0014*/ 	.byte	0x00, 0xf0, 0x11, 0x00


	//----- nvinfo : EIATTR_KPARAM_INFO
	.align		4
.L_169:
        /*0018*/ 	.byte	0x04, 0x17
        /*001a*/ 	.short	(.L_171 - .L_170)
.L_170:
        /*001c*/ 	.word	0x00000000
        /*0020*/ 	.short	0x0001
        /*0022*/ 	.short	0x0008
        /*0024*/ 	.byte	0x00, 0xf5, 0x21, 0x00


	//----- nvinfo : EIATTR_KPARAM_INFO
	.align		4
.L_171:
        /*0028*/ 	.byte	0x04, 0x17
        /*002a*/ 	.short	(.L_173 - .L_172)
.L_172:
        /*002c*/ 	.word	0x00000000
        /*0030*/ 	.short	0x0000
        /*0032*/ 	.short	0x0000
        /*0034*/ 	.byte	0x00, 0xf5, 0x21, 0x00


	//----- nvinfo : EIATTR_SPARSE_MMA_MASK
	.align		4
.L_173:
        /*0038*/ 	.byte	0x03, 0x50
        /*003a*/ 	.short	0x0000


	//----- nvinfo : EIATTR_MAXREG_COUNT
	.align		4
        /*003c*/ 	.byte	0x03, 0x1b
        /*003e*/ 	.short	0x00ff


	//----- nvinfo : EIATTR_MERCURY_ISA_VERSION
	.align		4
        /*0040*/ 	.byte	0x03, 0x5f
        /*0042*/ 	.short	0x0101


	//----- nvinfo : EIATTR_COOP_GROUP_MASK_REGIDS
	.align		4
        /*0044*/ 	.byte	0x04, 0x29
        /*0046*/ 	.short	(.L_175 - .L_174)


	//   ....[0]....
.L_174:
        /*0048*/ 	.word	0xffffffff


	//   ....[1]....
        /*004c*/ 	.word	0xffffffff


	//   ....[2]....
        /*0050*/ 	.word	0xffffffff


	//   ....[3]....
        /*0054*/ 	.word	0xffffffff


	//   ....[4]....
        /*0058*/ 	.word	0xffffffff


	//   ....[5]....
        /*005c*/ 	.word	0xffffffff


	//   ....[6]....
        /*0060*/ 	.word	0xffffffff


	//   ....[7]....
        /*0064*/ 	.word	0xffffffff


	//   ....[8]....
        /*0068*/ 	.word	0xffffffff


	//   ....[9]....
        /*006c*/ 	.word	0xffffffff


	//----- nvinfo : EIATTR_COOP_GROUP_INSTR_OFFSETS
	.align		4
.L_175:
        /*0070*/ 	.byte	0x04, 0x28
        /*0072*/ 	.short	(.L_177 - .L_176)


	//   ....[0]....
.L_176:
        /*0074*/ 	.word	0x00000230


	//   ....[1]....
        /*0078*/ 	.word	0x00000250


	//   ....[2]....
        /*007c*/ 	.word	0x00000270


	//   ....[3]....
        /*0080*/ 	.word	0x00000280


	//   ....[4]....
        /*0084*/ 	.word	0x000002a0


	//   ....[5]....
        /*0088*/ 	.word	0x000002b0


	//   ....[6]....
        /*008c*/ 	.word	0x000002d0


	//   ....[7]....
        /*0090*/ 	.word	0x000002e0


	//   ....[8]....
        /*0094*/ 	.word	0x00000300


	//   ....[9]....
        /*0098*/ 	.word	0x00000310


	//----- nvinfo : EIATTR_VRC_CTA_INIT_COUNT
	.align		4
.L_177:
        /*009c*/ 	.byte	0x02, 0x4a
	.zero		1
	.zero		1


	//----- nvinfo : EIATTR_EXIT_INSTR_OFFSETS
	.align		4
        /*00a0*/ 	.byte	0x04, 0x1c
        /*00a2*/ 	.short	(.L_179 - .L_178)


	//   ....[0]....
.L_178:
        /*00a4*/ 	.word	0x00000320


	//   ....[1]....
        /*00a8*/ 	.word	0x00000360


	//----- nvinfo : EIATTR_CRS_STACK_SIZE
	.align		4
.L_179:
        /*00ac*/ 	.byte	0x04, 0x1e
        /*00ae*/ 	.short	(.L_181 - .L_180)
.L_180:
        /*00b0*/ 	.word	0x00000000


	//----- nvinfo : EIATTR_CBANK_PARAM_SIZE
	.align		4
.L_181:
        /*00b4*/ 	.byte	0x03, 0x19
        /*00b6*/ 	.short	0x0014


	//----- nvinfo : EIATTR_PARAM_CBANK
	.align		4
        /*00b8*/ 	.byte	0x04, 0x0a
        /*00ba*/ 	.short	(.L_183 - .L_182)
	.align		4
.L_182:
        /*00bc*/ 	.word	index@(.nv.constant0._Z35deviceReduceWarpAtomicKernelVector2PdS_i)
        /*00c0*/ 	.short	0x0380
        /*00c2*/ 	.short	0x0014


	//----- nvinfo : EIATTR_SW_WAR
	.align		4
.L_183:
        /*00c4*/ 	.byte	0x04, 0x36
        /*00c6*/ 	.short	(.L_185 - .L_184)
.L_184:
        /*00c8*/ 	.word	0x00000008
.L_185:


//--------------------- .nv.info._Z28deviceReduceWarpAtomicKernelPdS_i --------------------------
	.section	.nv.info._Z28deviceReduceWarpAtomicKernelPdS_i,"",@"SHT_CUDA_INFO"
	.sectionflags	@""
	.align	4


	//----- nvinfo : EIATTR_CUDA_API_VERSION
	.align		4
        /*0000*/ 	.byte	0x04, 0x37
        /*0002*/ 	.short	(.L_187 - .L_186)
.L_186:
        /*0004*/ 	.word	0x00000082


	//----- nvinfo : EIATTR_KPARAM_INFO
	.align		4
.L_187:
        /*0008*/ 	.byte	0x04, 0x17
        /*000a*/ 	.short	(.L_189 - .L_188)
.L_188:
        /*000c*/ 	.word	0x00000000
        /*0010*/ 	.short	0x0002
        /*0012*/ 	.short	0x0010
        /*0014*/ 	.byte	0x00, 0xf0, 0x11, 0x00


	//----- nvinfo : EIATTR_KPARAM_INFO
	.align		4
.L_189:
        /*0018*/ 	.byte	0x04, 0x17
        /*001a*/ 	.short	(.L_191 - .L_190)
.L_190:
        /*001c*/ 	.word	0x00000000
        /*0020*/ 	.short	0x0001
        /*0022*/ 	.short	0x0008
        /*0024*/ 	.byte	0x00, 0xf5, 0x21, 0x00


	//----- nvinfo : EIATTR_KPARAM_INFO
	.align		4
.L_191:
        /*0028*/ 	.byte	0x04, 0x17
        /*002a*/ 	.short	(.L_193 - .L_192)
.L_192:
        /*002c*/ 	.word	0x00000000
        /*0030*/ 	.short	0x0000
        /*0032*/ 	.short	0x0000
        /*0034*/ 	.byte	0x00, 0xf5, 0x21, 0x00


	//----- nvinfo : EIATTR_SPARSE_MMA_MASK
	.align		4
.L_193:
        /*0038*/ 	.byte	0x03, 0x50
        /*003a*/ 	.short	0x0000


	//----- nvinfo : EIATTR_MAXREG_COUNT
	.align		4
        /*003c*/ 	.byte	0x03, 0x1b
        /*003e*/ 	.short	0x00ff


	//----- nvinfo : EIATTR_MERCURY_ISA_VERSION
	.align		4
        /*0040*/ 	.byte	0x03, 0x5f
        /*0042*/ 	.short	0x0101


	//----- nvinfo : EIATTR_COOP_GROUP_MASK_REGIDS
	.align		4
        /*0044*/ 	.byte	0x04, 0x29
        /*0046*/ 	.short	(.L_195 - .L_194)


	//   ....[0]....
.L_194:
        /*0048*/ 	.word	0xffffffff


	//   ....[1]....
        /*004c*/ 	.word	0xffffffff


	//   ....[2]....
        /*0050*/ 	.word	0xffffffff


	//   ....[3]....
        /*0054*/ 	.word	0xffffffff


	//   ....[4]....
        /*0058*/ 	.word	0xffffffff


	//   ....[5]....
        /*005c*/ 	.word	0xffffffff


	//   ....[6]....
        /*0060*/ 	.word	0xffffffff


	//   ....[7]....
        /*0064*/ 	.word	0xffffffff


	//   ....[8]....
        /*0068*/ 	.word	0xffffffff


	//   ....[9]....
        /*006c*/ 	.word	0xffffffff


	//----- nvinfo : EIATTR_COOP_GROUP_INSTR_OFFSETS
	.align		4
.L_195:
        /*0070*/ 	.byte	0x04, 0x28
        /*0072*/ 	.short	(.L_197 - .L_196)


	//   ....[0]....
.L_196:
        /*0074*/ 	.word	0x00000160


	//   ....[1]....
        /*0078*/ 	.word	0x00000180


	//   ....[2]....
        /*007c*/ 	.word	0x000001a0


	//   ....[3]....
        /*0080*/ 	.word	0x000001b0


	//   ....[4]....
        /*0084*/ 	.word	0x000001d0


	//   ....[5]....
        /*0088*/ 	.word	0x000001e0


	//   ....[6]....
        /*008c*/ 	.word	0x00000200


	//   ....[7]....
        /*0090*/ 	.word	0x00000210


	//   ....[8]....
        /*0094*/ 	.word	0x00000230


	//   ....[9]....
        /*0098*/ 	.word	0x00000240


	//----- nvinfo : EIATTR_VRC_CTA_INIT_COUNT
	.align		4
.L_197:
        /*009c*/ 	.byte	0x02, 0x4a
	.zero		1
	.zero		1


	//----- nvinfo : EIATTR_EXIT_INSTR_OFFSETS
	.align		4
        /*00a0*/ 	.byte	0x04, 0x1c
        /*00a2*/ 	.short	(.L_199 - .L_198)


	//   ....[0]....
.L_198:
        /*00a4*/ 	.word	0x00000250


	//   ....[1]....
        /*00a8*/ 	.word	0x00000290


	//----- nvinfo : EIATTR_CRS_STACK_SIZE
	.align		4
.L_199:
        /*00ac*/ 	.byte	0x04, 0x1e
        /*00ae*/ 	.short	(.L_201 - .L_200)
.L_200:
        /*00b0*/ 	.word	0x00000000


	//----- nvinfo : EIATTR_CBANK_PARAM_SIZE
	.align		4
.L_201:
        /*00b4*/ 	.byte	0x03, 0x19
        /*00b6*/ 	.short	0x0014


	//----- nvinfo : EIATTR_PARAM_CBANK
	.align		4
        /*00b8*/ 	.byte	0x04, 0x0a
        /*00ba*/ 	.short	(.L_203 - .L_202)
	.align		4
.L_202:
        /*00bc*/ 	.word	index@(.nv.constant0._Z28deviceReduceWarpAtomicKernelPdS_i)
        /*00c0*/ 	.short	0x0380
        /*00c2*/ 	.short	0x0014


	//----- nvinfo : EIATTR_SW_WAR
	.align		4
.L_203:
        /*00c4*/ 	.byte	0x04, 0x36
        /*00c6*/ 	.short	(.L_205 - .L_204)
.L_204:
        /*00c8*/ 	.word	0x00000008
.L_205:


//--------------------- .nv.info._Z25deviceReduceKernelVector4PdS_i --------------------------
	.section	.nv.info._Z25deviceReduceKernelVector4PdS_i,"",@"SHT_CUDA_INFO"
	.sectionflags	@""
	.align	4


	//----- nvinfo : EIATTR_CUDA_API_VERSION
	.align		4
        /*0000*/ 	.byte	0x04, 0x37
        /*0002*/ 	.short	(.L_207 - .L_206)
.L_206:
        /*0004*/ 	.word	0x00000082


	//----- nvinfo : EIATTR_KPARAM_INFO
	.align		4
.L_207:
        /*0008*/ 	.byte	0x04, 0x17
        /*000a*/ 	.short	(.L_209 - .L_208)
.L_208:
        /*000c*/ 	.word	0x00000000
        /*0010*/ 	.short	0x0002
        /*0012*/ 	.short	0x0010
        /*0014*/ 	.byte	0x00, 0xf0, 0x11, 0x00


	//----- nvinfo : EIATTR_KPARAM_INFO
	.align		4
.L_209:
        /*0018*/ 	.byte	0x04, 0x17
        /*001a*/ 	.short	(.L_211 - .L_210)
.L_210:
        /*001c*/ 	.word	0x00000000
        /*0020*/ 	.short	0x0001
        /*0022*/ 	.short	0x0008
        /*0024*/ 	.byte	0x00, 0xf5, 0x21, 0x00


	//----- nvinfo : EIATTR_KPARAM_INFO
	.align		4
.L_211:
        /*0028*/ 	.byte	0x04, 0x17
        /*002a*/ 	.short	(.L_213 - .L_212)
.L_212:
        /*002c*/ 	.word	0x00000000
        /*0030*/ 	.short	0x0000
        /*0032*/ 	.short	0x0000
        /*0034*/ 	.byte	0x00, 0xf5, 0x21, 0x00


	//----- nvinfo : EIATTR_SPARSE_MMA_MASK
	.align		4
.L_213:
        /*0038*/ 	.byte	0x03, 0x50
        /*003a*/ 	.short	0x0000


	//----- nvinfo : EIATTR_MAXREG_COUNT
	.align		4
        /*003c*/ 	.byte	0x03, 0x1b
        /*003e*/ 	.short	0x00ff


	//----- nvinfo : EIATTR_NUM_BARRIERS
	.align		4
        /*0040*/ 	.byte	0x02, 0x4c
        /*0042*/ 	.byte	0x01
	.zero		1


	//----- nvinfo : EIATTR_MERCURY_ISA_VERSION
	.align		4
        /*0044*/ 	.byte	0x03, 0x5f
        /*0046*/ 	.short	0x0101


	//----- nvinfo : EIATTR_COOP_GROUP_MASK_REGIDS
	.align		4
        /*0048*/ 	.byte	0x04, 0x29
        /*004a*/ 	.short	(.L_215 - .L_214)


	//   ....[0]....
.L_214:
        /*004c*/ 	.word	0xffffffff


	//   ....[1]....
        /*0050*/ 	.word	0xffffffff


	//   ....[2]....
        /*0054*/ 	.word	0xffffffff


	//   ....[3]....
        /*0058*/ 	.word	0xffffffff


	//   ....[4]....
        /*005c*/ 	.word	0xffffffff


	//   ....[5]....
        /*0060*/ 	.word	0xffffffff


	//   ....[6]....
        /*0064*/ 	.word	0xffffffff


	//   ....[7]....
        /*0068*/ 	.word	0xffffffff


	//   ....[8]....
        /*006c*/ 	.word	0xffffffff


	//   ....[9]....
        /*0070*/ 	.word	0xffffffff


	//   ....[10]....
        /*0074*/ 	.word	0xffffffff


	//   ....[11]....
        /*0078*/ 	.word	0xffffffff


	//   ....[12]....
        /*007c*/ 	.word	0xffffffff


	//   ....[13]....
        /*0080*/ 	.word	0xffffffff


	//   ....[14]....
        /*0084*/ 	.word	0xffffffff


	//   ....[15]....
        /*0088*/ 	.word	0xffffffff


	//   ....[16]....
        /*008c*/ 	.word	0xffffffff


	//   ....[17]....
        /*0090*/ 	.word	0xffffffff


	//   ....[18]....
        /*0094*/ 	.word	0xffffffff


	//   ....[19]....
        /*0098*/ 	.word	0xffffffff


	//----- nvinfo : EIATTR_COOP_GROUP_INSTR_OFFSETS
	.align		4
.L_215:
        /*009c*/ 	.byte	0x04, 0x28
        /*009e*/ 	.short	(.L_217 - .L_216)


	//   ....[0]....
.L_216:
        /*00a0*/ 	.word	0x00000260


	//   ....[1]....
        /*00a4*/ 	.word	0x00000280


	//   ....[2]....
        /*00a8*/ 	.word	0x000002b0


	//   ....[3]....
        /*00ac*/ 	.word	0x000002c0


	//   ....[4]....
        /*00b0*/ 	.word	0x00000300


	//   ....[5]....
        /*00b4*/ 	.word	0x00000310


	//   ....[6]....
        /*00b8*/ 	.word	0x00000350


	//   ....[7]....
        /*00bc*/ 	.word	0x00000360


	//   ....[8]....
        /*00c0*/ 	.word	0x000003a0


	//   ....[9]....
        /*00c4*/ 	.word	0x000003c0


	//   ....[10]....
        /*00c8*/ 	.word	0x00000440


	//   ....[11]....
        /*00cc*/ 	.word	0x00000460


	//   ....[12]....
        /*00d0*/ 	.word	0x00000480


	//   ....[13]....
        /*00d4*/ 	.word	0x00000490


	//   ....[14]....
        /*00d8*/ 	.word	0x000004b0


	//   ....[15]....
        /*00dc*/ 	.word	0x000004c0


	//   ....[16]....
        /*00e0*/ 	.word	0x000004e0


	//   ....[17]....
        /*00e4*/ 	.word	0x000004f0


	//   ....[18]....
        /*00e8*/ 	.word	0x00000510


	//   ....[19]....
        /*00ec*/ 	.word	0x00000520


	//----- nvinfo : EIATTR_VRC_CTA_INIT_COUNT
	.align		4
.L_217:
        /*00f0*/ 	.byte	0x02, 0x4a
	.zero		1
	.zero		1


	//----- nvinfo : EIATTR_EXIT_INSTR_OFFSETS
	.align		4
        /*00f4*/ 	.byte	0x04, 0x1c
        /*00f6*/ 	.short	(.L_219 - .L_218)


	//   ....[0]....
.L_218:
        /*00f8*/ 	.word	0x00000430


	//   ....[1]....
        /*00fc*/ 	.word	0x00000530


	//   ....[2]....
        /*0100*/ 	.word	0x00000580


	//----- nvinfo : EIATTR_CRS_STACK_SIZE
	.align		4
.L_219:
        /*0104*/ 	.byte	0x04, 0x1e
        /*0106*/ 	.short	(.L_221 - .L_220)
.L_220:
        /*0108*/ 	.word	0x00000000


	//----- nvinfo : EIATTR_CBANK_PARAM_SIZE
	.align		4
.L_221:
        /*010c*/ 	.byte	0x03, 0x19
        /*010e*/ 	.short	0x0014


	//----- nvinfo : EIATTR_PARAM_CBANK
	.align		4
        /*0110*/ 	.byte	0x04, 0x0a
        /*0112*/ 	.short	(.L_223 - .L_222)
	.align		4
.L_222:
        /*0114*/ 	.word	index@(.nv.constant0._Z25deviceReduceKernelVector4PdS_i)
        /*0118*/ 	.short	0x0380
        /*011a*/ 	.short	0x0014


	//----- nvinfo : EIATTR_SW_WAR
	.align		4
.L_223:
        /*011c*/ 	.byte	0x04, 0x36
        /*011e*/ 	.short	(.L_225 - .L_224)
.L_224:
        /*0120*/ 	.word	0x00000008
.L_225:


//--------------------- .nv.info._Z25deviceReduceKernelVector2PdS_i --------------------------
	.section	.nv.info._Z25deviceReduceKernelVector2PdS_i,"",@"SHT_CUDA_INFO"
	.sectionflags	@""
	.align	4


	//----- nvinfo : EIATTR_CUDA_API_VERSION
	.align		4
        /*0000*/ 	.byte	0x04, 0x37
        /*0002*/ 	.short	(.L_227 - .L_226)
.L_226:
        /*0004*/ 	.word	0x00000082


	//----- nvinfo : EIATTR_KPARAM_INFO
	.align		4
.L_227:
        /*0008*/ 	.byte	0x04, 0x17
        /*000a*/ 	.short	(.L_229 - .L_228)
.L_228:
        /*000c*/ 	.word	0x00000000
        /*0010*/ 	.short	0x0002
        /*0012*/ 	.short	0x0010
        /*0014*/ 	.byte	0x00, 0xf0, 0x11, 0x00


	//----- nvinfo : EIATTR_KPARAM_INFO
	.align		4
.L_229:
        /*0018*/ 	.byte	0x04, 0x17
        /*001a*/ 	.short	(.L_231 - .L_230)
.L_230:
        /*001c*/ 	.word	0x00000000
        /*0020*/ 	.short	0x0001
        /*0022*/ 	.short	0x0008
        /*0024*/ 	.byte	0x00, 0xf5, 0x21, 0x00


	//----- nvinfo : EIATTR_KPARAM_INFO
	.align		4
.L_231:
        /*0028*/ 	.byte	0x04, 0x17
        /*002a*/ 	.short	(.L_233 - .L_232)
.L_232:
        /*002c*/ 	.word	0x00000000
        /*0030*/ 	.short	0x0000
        /*0032*/ 	.short	0x0000
        /*0034*/ 	.byte	0x00, 0xf5, 0x21, 0x00


	//----- nvinfo : EIATTR_SPARSE_MMA_MASK
	.align		4
.L_233:
        /*0038*/ 	.byte	0x03, 0x50
        /*003a*/ 	.short	0x0000


	//----- nvinfo : EIATTR_MAXREG_COUNT
	.align		4
        /*003c*/ 	.byte	0x03, 0x1b
        /*003e*/ 	.short	0x00ff


	//----- nvinfo : EIATTR_NUM_BARRIERS
	.align		4
        /*0040*/ 	.byte	0x02, 0x4c
        /*0042*/ 	.byte	0x01
	.zero		1


	//----- nvinfo : EIATTR_MERCURY_ISA_VERSION
	.align		4
        /*0044*/ 	.byte	0x03, 0x5f
        /*0046*/ 	.short	0x0101


	//----- nvinfo : EIATTR_COOP_GROUP_MASK_REGIDS
	.align		4
        /*0048*/ 	.byte	0x04, 0x29
        /*004a*/ 	.short	(.L_235 - .L_234)


	//   ....[0]....
.L_234:
        /*004c*/ 	.word	0xffffffff


	//   ....[1]....
        /*0050*/ 	.word	0xffffffff


	//   ....[2]....
        /*0054*/ 	.word	0xffffffff


	//   ....[3]....
        /*0058*/ 	.word	0xffffffff


	//   ....[4]....
        /*005c*/ 	.word	0xffffffff


	//   ....[5]....
        /*0060*/ 	.word	0xffffffff


	//   ....[6]....
        /*0064*/ 	.word	0xffffffff


	//   ....[7]....
        /*0068*/ 	.word	0xffffffff


	//   ....[8]....
        /*006c*/ 	.word	0xffffffff


	//   ....[9]....
        /*0070*/ 	.word	0xffffffff


	//   ....[10]....
        /*0074*/ 	.word	0xffffffff


	//   ....[11]....
        /*0078*/ 	.word	0xffffffff


	//   ....[12]....
        /*007c*/ 	.word	0xffffffff


	//   ....[13]....
        /*0080*/ 	.word	0xffffffff


	//   ....[14]....
        /*0084*/ 	.word	0xffffffff


	//   ....[15]....
        /*0088*/ 	.word	0xffffffff


	//   ....[16]....
        /*008c*/ 	.word	0xffffffff


	//   ....[17]....
        /*0090*/ 	.word	0xffffffff


	//   ....[18]....
        /*0094*/ 	.word	0xffffffff


	//   ....[19]....
        /*0098*/ 	.word	0xffffffff


	//----- nvinfo : EIATTR_COOP_GROUP_INSTR_OFFSETS
	.align		4
.L_235:
        /*009c*/ 	.byte	0x04, 0x28
        /*009e*/ 	.short	(.L_237 - .L_236)


	//   ....[0]....
.L_236:
        /*00a0*/ 	.word	0x00000220


	//   ....[1]....
        /*00a4*/ 	.word	0x00000240


	//   ....[2]....
        /*00a8*/ 	.word	0x00000280


	//   ....[3]....
        /*00ac*/ 	.word	0x00000290


	//   ....[4]....
        /*00b0*/ 	.word	0x000002b0


	//   ....[5]....
        /*00b4*/ 	.word	0x000002c0


	//   ....[6]....
        /*00b8*/ 	.word	0x00000310


	//   ....[7]....
        /*00bc*/ 	.word	0x00000330


	//   ....[8]....
        /*00c0*/ 	.word	0x00000360


	//   ....[9]....
        /*00c4*/ 	.word	0x00000380


	//   ....[10]....
        /*00c8*/ 	.word	0x00000400


	//   ....[11]....
        /*00cc*/ 	.word	0x00000420


	//   ....[12]....
        /*00d0*/ 	.word	0x00000440


	//   ....[13]....
        /*00d4*/ 	.word	0x00000450


	//   ....[14]....
        /*00d8*/ 	.word	0x00000470


	//   ....[15]....
        /*00dc*/ 	.word	0x00000480


	//   ....[16]....
        /*00e0*/ 	.word	0x000004a0


	//   ....[17]....
        /*00e4*/ 	.word	0x000004b0


	//   ....[18]....
        /*00e8*/ 	.word	0x000004d0


	//   ....[19]....
        /*00ec*/ 	.word	0x000004e0


	//----- nvinfo : EIATTR_VRC_CTA_INIT_COUNT
	.align		4
.L_237:
        /*00f0*/ 	.byte	0x02, 0x4a
	.zero		1
	.zero		1


	//----- nvinfo : EIATTR_EXIT_INSTR_OFFSETS
	.align		4
        /*00f4*/ 	.byte	0x04, 0x1c
        /*00f6*/ 	.short	(.L_239 - .L_238)


	//   ....[0]....
.L_238:
        /*00f8*/ 	.word	0x000003f0


	//   ....[1]....
        /*00fc*/ 	.word	0x000004f0


	//   ....[2]....
        /*0100*/ 	.word	0x00000540


	//----- nvinfo : EIATTR_CRS_STACK_SIZE
	.align		4
.L_239:
        /*0104*/ 	.byte	0x04, 0x1e
        /*0106*/ 	.short	(.L_241 - .L_240)
.L_240:
        /*0108*/ 	.word	0x00000000


	//----- nvinfo : EIATTR_CBANK_PARAM_SIZE
	.align		4
.L_241:
        /*010c*/ 	.byte	0x03, 0x19
        /*010e*/ 	.short	0x0014


	//----- nvinfo : EIATTR_PARAM_CBANK
	.align		4
        /*0110*/ 	.byte	0x04, 0x0a
        /*0112*/ 	.short	(.L_243 - .L_242)
	.align		4
.L_242:
        /*0114*/ 	.word	index@(.nv.constant0._Z25deviceReduceKernelVector2PdS_i)
        /*0118*/ 	.short	0x0380
        /*011a*/ 	.short	0x0014


	//----- nvinfo : EIATTR_SW_WAR
	.align		4
.L_243:
        /*011c*/ 	.byte	0x04, 0x36
        /*011e*/ 	.short	(.L_245 - .L_244)
.L_244:
        /*0120*/ 	.word	0x00000008
.L_245:


//--------------------- .nv.info._Z18deviceReduceKernelPdS_i --------------------------
	.section	.nv.info._Z18deviceReduceKernelPdS_i,"",@"SHT_CUDA_INFO"
	.sectionflags	@""
	.align	4


	//----- nvinfo : EIATTR_CUDA_API_VERSION
	.align		4
        /*0000*/ 	.byte	0x04, 0x37
        /*0002*/ 	.short	(.L_247 - .L_246)
.L_246:
        /*0004*/ 	.word	0x00000082


	//----- nvinfo : EIATTR_KPARAM_INFO
	.align		4
.L_247:
        /*0008*/ 	.byte	0x04, 0x17
        /*000a*/ 	.short	(.L_249 - .L_248)
.L_248:
        /*000c*/ 	.word	0x00000000
        /*0010*/ 	.short	0x0002
        /*0012*/ 	.short	0x0010
        /*0014*/ 	.byte	0x00, 0xf0, 0x11, 0x00


	//----- nvinfo : EIATTR_KPARAM_INFO
	.align		4
.L_249:
        /*0018*/ 	.byte	0x04, 0x17
        /*001a*/ 	.short	(.L_251 - .L_250)
.L_250:
        /*001c*/ 	.word	0x00000000
        /*0020*/ 	.short	0x0001
        /*0022*/ 	.short	0x0008
        /*0024*/ 	.byte	0x00, 0xf5, 0x21, 0x00


	//----- nvinfo : EIATTR_KPARAM_INFO
	.align		4
.L_251:
        /*0028*/ 	.byte	0x04, 0x17
        /*002a*/ 	.short	(.L_253 - .L_252)
.L_252:
        /*002c*/ 	.word	0x00000000
        /*0030*/ 	.short	0x0000
        /*0032*/ 	.short	0x0000
        /*0034*/ 	.byte	0x00, 0xf5, 0x21, 0x00


	//----- nvinfo : EIATTR_SPARSE_MMA_MASK
	.align		4
.L_253:
        /*0038*/ 	.byte	0x03, 0x50
        /*003a*/ 	.short	0x0000


	//----- nvinfo : EIATTR_MAXREG_COUNT
	.align		4
        /*003c*/ 	.byte	0x03, 0x1b
        /*003e*/ 	.short	0x00ff


	//----- nvinfo : EIATTR_NUM_BARRIERS
	.align		4
        /*0040*/ 	.byte	0x02, 0x4c
        /*0042*/ 	.byte	0x01
	.zero		1


	//----- nvinfo : EIATTR_MERCURY_ISA_VERSION
	.align		4
        /*0044*/ 	.byte	0x03, 0x5f
        /*0046*/ 	.short	0x0101


	//----- nvinfo : EIATTR_COOP_GROUP_MASK_REGIDS
	.align		4
        /*0048*/ 	.byte	0x04, 0x29
        /*004a*/ 	.short	(.L_255 - .L_254)


	//   ....[0]....
.L_254:
        /*004c*/ 	.word	0xffffffff


	//   ....[1]....
        /*0050*/ 	.word	0xffffffff


	//   ....[2]....
        /*0054*/ 	.word	0xffffffff


	//   ....[3]....
        /*0058*/ 	.word	0xffffffff


	//   ....[4]....
        /*005c*/ 	.word	0xffffffff


	//   ....[5]....
        /*0060*/ 	.word	0xffffffff


	//   ....[6]....
        /*0064*/ 	.word	0xffffffff


	//   ....[7]....
        /*0068*/ 	.word	0xffffffff


	//   ....[8]....
        /*006c*/ 	.word	0xffffffff


	//   ....[9]....
        /*0070*/ 	.word	0xffffffff


	//   ....[10]....
        /*0074*/ 	.word	0xffffffff


	//   ....[11]....
        /*0078*/ 	.word	0xffffffff


	//   ....[12]....
        /*007c*/ 	.word	0xffffffff


	//   ....[13]....
        /*0080*/ 	.word	0xffffffff


	//   ....[14]....
        /*0084*/ 	.word	0xffffffff


	//   ....[15]....
        /*0088*/ 	.word	0xffffffff


	//   ....[16]....
        /*008c*/ 	.word	0xffffffff


	//   ....[17]....
        /*0090*/ 	.word	0xffffffff


	//   ....[18]....
        /*0094*/ 	.word	0xffffffff


	//   ....[19]....
        /*0098*/ 	.word	0xffffffff


	//----- nvinfo : EIATTR_COOP_GROUP_INSTR_OFFSETS
	.align		4
.L_255:
        /*009c*/ 	.byte	0x04, 0x28
        /*009e*/ 	.short	(.L_257 - .L_256)


	//   ....[0]....
.L_256:
        /*00a0*/ 	.word	0x00000160


	//   ....[1]....
        /*00a4*/ 	.word	0x00000190


	//   ....[2]....
        /*00a8*/ 	.word	0x000001d0


	//   ....[3]....
        /*00ac*/ 	.word	0x000001e0


	//   ....[4]....
        /*00b0*/ 	.word	0x00000220


	//   ....[5]....
        /*00b4*/ 	.word	0x00000230


	//   ....[6]....
        /*00b8*/ 	.word	0x00000270


	//   ....[7]....
        /*00bc*/ 	.word	0x00000280


	//   ....[8]....
        /*00c0*/ 	.word	0x000002c0


	//   ....[9]....
        /*00c4*/ 	.word	0x000002e0


	//   ....[10]....
        /*00c8*/ 	.word	0x00000360


	//   ....[11]....
        /*00cc*/ 	.word	0x00000380


	//   ....[12]....
        /*00d0*/ 	.word	0x000003a0


	//   ....[13]....
        /*00d4*/ 	.word	0x000003b0


	//   ....[14]....
        /*00d8*/ 	.word	0x000003d0


	//   ....[15]....
        /*00dc*/ 	.word	0x000003e0


	//   ....[16]....
        /*00e0*/ 	.word	0x00000400


	//   ....[17]....
        /*00e4*/ 	.word	0x00000410


	//   ....[18]....
        /*00e8*/ 	.word	0x00000430


	//   ....[19]....
        /*00ec*/ 	.word	0x00000440


	//----- nvinfo : EIATTR_VRC_CTA_INIT_COUNT
	.align		4
.L_257:
        /*00f0*/ 	.byte	0x02, 0x4a
	.zero		1
	.zero		1


	//----- nvinfo : EIATTR_EXIT_INSTR_OFFSETS
	.align		4
        /*00f4*/ 	.byte	0x04, 0x1c
        /*00f6*/ 	.short	(.L_259 - .L_258)


	//   ....[0]....
.L_258:
        /*00f8*/ 	.word	0x00000350


	//   ....[1]....
        /*00fc*/ 	.word	0x00000450


	//   ....[2]....
        /*0100*/ 	.word	0x000004a0


	//----- nvinfo : EIATTR_CRS_STACK_SIZE
	.align		4
.L_259:
        /*0104*/ 	.byte	0x04, 0x1e
        /*0106*/ 	.short	(.L_261 - .L_260)
.L_260:
        /*0108*/ 	.word	0x00000000


	//----- nvinfo : EIATTR_CBANK_PARAM_SIZE
	.align		4
.L_261:
        /*010c*/ 	.byte	0x03, 0x19
        /*010e*/ 	.short	0x0014


	//----- nvinfo : EIATTR_PARAM_CBANK
	.align		4
        /*0110*/ 	.byte	0x04, 0x0a
        /*0112*/ 	.short	(.L_263 - .L_262)
	.align		4
.L_262:
        /*0114*/ 	.word	index@(.nv.constant0._Z18deviceReduceKernelPdS_i)
        /*0118*/ 	.short	0x0380
        /*011a*/ 	.short	0x0014


	//----- nvinfo : EIATTR_SW_WAR
	.align		4
.L_263:
        /*011c*/ 	.byte	0x04, 0x36
        /*011e*/ 	.short	(.L_265 - .L_264)
.L_264:
        /*0120*/ 	.word	0x00000008
.L_265:


//--------------------- .nv.callgraph             --------------------------
	.section	.nv.callgraph,"",@"SHT_CUDA_CALLGRAPH"
	.align	4
	.sectionentsize	8
	.align		4
        /*0000*/ 	.word	0x00000000
	.align		4
        /*0004*/ 	.word	0xffffffff
	.align		4
        /*0008*/ 	.word	0x00000000
	.align		4
        /*000c*/ 	.word	0xfffffffe
	.align		4
        /*0010*/ 	.word	0x00000000
	.align		4
        /*0014*/ 	.word	0xfffffffd
	.align		4
        /*0018*/ 	.word	0x00000000
	.align		4
        /*001c*/ 	.word	0xfffffffc


//--------------------- .text._Z17__reduce_kernel__ILj64EEvPdS0_i --------------------------
	.section	.text._Z17__reduce_kernel__ILj64EEvPdS0_i,"ax",@progbits
	.align	128
        .global         _Z17__reduce_kernel__ILj64EEvPdS0_i
        .type           _Z17__reduce_kernel__ILj64EEvPdS0_i,@function
        .size           _Z17__reduce_kernel__ILj64EEvPdS0_i,(.L_x_48 - _Z17__reduce_kernel__ILj64EEvPdS0_i)
        .other          _Z17__reduce_kernel__ILj64EEvPdS0_i,@"STO_CUDA_ENTRY STV_DEFAULT"
_Z17__reduce_kernel__ILj64EEvPdS0_i:
.text._Z17__reduce_kernel__ILj64EEvPdS0_i:
[----:B------:R-:W-:Y:S01]  /*0000*/  LDC R1, c[0x0][0x37c] ;  /* 0x0000df00ff017b82 */ /* 0x000fe20000000800 */
[----:B------:R-:W0:Y:S01]  /*0010*/  S2R R0, SR_CTAID.X ;  /* 0x0000000000007919 */ /* 0x000e220000002500 */
[----:B------:R-:W0:Y:S01]  /*0020*/  LDCU UR4, c[0x0][0x360] ;  /* 0x00006c00ff0477ac */ /* 0x000e220008000800 */
[----:B------:R-:W-:Y:S01]  /*0030*/  BSSY.RECONVERGENT B0, `(.L_x_0) ;  /* 0x0000016000007945 */ /* 0x000fe20003800200 */
[----:B------:R-:W1:Y:S01]  /*0040*/  S2R R2, SR_TID.X ;  /* 0x0000000000027919 */ /* 0x000e620000002100 */
[----:B------:R-:W2:Y:S01]  /*0050*/  LDCU UR8, c[0x0][0x390] ;  /* 0x00007200ff0877ac */ /* 0x000ea20008000800 */
[----:B------:R-:W3:Y:S01]  /*0060*/  LDCU.64 UR6, c[0x0][0x358] ;  /* 0x00006b00ff0677ac */ /* 0x000ee20008000a00 */
[----:B0-----:R-:W-:-:S04]  /*0070*/  IMAD R3, R0, UR4, RZ ;  /* 0x0000000400037c24 */ /* 0x001fc8000f8e02ff */
[----:B-1----:R-:W-:-:S04]  /*0080*/  IMAD R3, R3, 0x2, R2 ;  /* 0x0000000203037824 */ /* 0x002fc800078e0202 */
[----:B------:R-:W-:-:S05]  /*0090*/  VIADD R9, R3, UR4 ;  /* 0x0000000403097c36 */ /* 0x000fca0008000000 */
[----:B--2---:R-:W-:-:S13]  /*00a0*/  ISETP.GE.U32.AND P0, PT, R9, UR8, PT ;  /* 0x0000000809007c0c */ /* 0x004fda000bf06070 */
[----:B---3--:R-:W-:Y:S05]  /*00b0*/  @P0 BRA `(.L_x_1) ;  /* 0x00000000001c0947 */ /* 0x008fea0003800000 */
[----:B------:R-:W0:Y:S02]  /*00c0*/  LDC.64 R6, c[0x0][0x380] ;  /* 0x0000e000ff067b82 */ /* 0x000e240000000a00 */
[----:B0-----:R-:W-:-:S04]  /*00d0*/  IMAD.WIDE.U32 R4, R3, 0x8, R6 ;  /* 0x0000000803047825 */ /* 0x001fc800078e0006 */
[----:B------:R-:W-:Y:S02]  /*00e0*/  IMAD.WIDE.U32 R6, R9, 0x8, R6 ;  /* 0x0000000809067825 */ /* 0x000fe400078e0006 */
[----:B------:R-:W2:Y:S04]  /*00f0*/  LDG.E.64 R4, desc[UR6][R4.64] ;  /* 0x0000000604047981 */ /* 0x000ea8000c1e1b00 */
[----:B------:R-:W2:Y:S02]  /*0100*/  LDG.E.64 R6, desc[UR6][R6.64] ;  /* 0x0000000606067981 */ /* 0x000ea4000c1e1b00 */
[----:B--2---:R-:W-:Y:S01]  /*0110*/  DADD R8, R4, R6 ;  /* 0x0000000004087229 */ /* 0x004fe20000000006 */
[----:B------:R-:W-:Y:S10]  /*0120*/  BRA `(.L_x_2) ;  /* 0x0000000000187947 */ /* 0x000ff40003800000 */
.L_x_1:
[----:B------:R-:W-:Y:S02]  /*0130*/  ISETP.GE.U32.AND P0, PT, R3, UR8, PT ;  /* 0x0000000803007c0c */ /* 0x000fe4000bf06070 */
[----:B------:R-:W-:-:S11]  /*0140*/  CS2R R8, SRZ ;  /* 0x0000000000087805 */ /* 0x000fd6000001ff00 */
[----:B------:R-:W-:Y:S05]  /*0150*/  @P0 BRA `(.L_x_2) ;  /* 0x00000000000c0947 */ /* 0x000fea0003800000 */
[----:B------:R-:W0:Y:S02]  /*0160*/  LDC.64 R4, c[0x0][0x380] ;  /* 0x0000e000ff047b82 */ /* 0x000e240000000a00 */
[----:B0-----:R-:W-:-:S05]  /*0170*/  IMAD.WIDE.U32 R4, R3, 0x8, R4 ;  /* 0x0000000803047825 */ /* 0x001fca00078e0004 */
[----:B------:R0:W5:Y:S02]  /*0180*/  LDG.E.64 R8, desc[UR6][R4.64] ;  /* 0x0000000604087981 */ /* 0x000164000c1e1b00 */
.L_x_2:
[----:B------:R-:W-:Y:S05]  /*0190*/  BSYNC.RECONVERGENT B0 ;  /* 0x0000000000007941 */ /* 0x000fea0003800200 */
.L_x_0:
[----:B------:R-:W1:Y:S01]  /*01a0*/  S2UR UR5, SR_CgaCtaId ;  /* 0x00000000000579c3 */ /* 0x000e620000008800 */
[----:B------:R-:W-:Y:S01]  /*01b0*/  UMOV UR4, 0x400 ;  /* 0x0000040000047882 */ /* 0x000fe20000000000 */
[----:B------:R-:W-:Y:S01]  /*01c0*/  ISETP.GT.U32.AND P0, PT, R2, 0x1f, PT ;  /* 0x0000001f0200780c */ /* 0x000fe20003f04070 */
[----:B-1----:R-:W-:-:S06]  /*01d0*/  ULEA UR4, UR5, UR4, 0x18 ;  /* 0x0000000405047291 */ /* 0x002fcc000f8ec0ff */
[----:B------:R-:W-:-:S05]  /*01e0*/  LEA R3, R2, UR4, 0x3 ;  /* 0x0000000402037c11 */ /* 0x000fca000f8e18ff */
[----:B-----5:R1:W-:Y:S01]  /*01f0*/  STS.64 [R3], R8 ;  /* 0x0000000803007388 */ /* 0x0203e20000000a00 */
[----:B------:R-:W-:Y:S06]  /*0200*/  BAR.SYNC.DEFER_BLOCKING 0x0 ;  /* 0x0000000000007b1d */ /* 0x000fec0000010000 */
[----:B------:R-:W-:Y:S05]  /*0210*/  @P0 EXIT ;  /* 0x000000000000094d */ /* 0x000fea0003800000 */
[----:B0-----:R-:W-:Y:S01]  /*0220*/  LDS.64 R4, [R3+0x100] ;  /* 0x0001000003047984 */ /* 0x001fe20000000a00 */
[----:B------:R-:W-:-:S03]  /*0230*/  ISETP.GT.U32.AND P0, PT, R2, 0xf, PT ;  /* 0x0000000f0200780c */ /* 0x000fc60003f04070 */
[----:B------:R-:W0:Y:S02]  /*0240*/  LDS.64 R6, [R3] ;  /* 0x0000000003067984 */ /* 0x000e240000000a00 */
[----:B0-----:R-:W-:-:S07]  /*0250*/  DADD R4, R4, R6 ;  /* 0x0000000004047229 */ /* 0x001fce0000000006 */
[----:B------:R0:W-:Y:S01]  /*0260*/  STS.64 [R3], R4 ;  /* 0x0000000403007388 */ /* 0x0001e20000000a00 */
        /* <DEDUP_REMOVED lines=20> */
[----:B------:R-:W-:-:S03]  /*03b0*/  ISETP.NE.AND P0, PT, R2, RZ, PT ;  /* 0x000000ff0200720c */ /* 0x000fc60003f05270 */
[----:B------:R-:W0:Y:S02]  /*03c0*/  LDS.64 R6, [R3] ;  /* 0x0000000003067984 */ /* 0x000e240000000a00 */
[----:B0-----:R-:W-:-:S07]  /*03d0*/  DADD R4, R4, R6 ;  /* 0x0000000004047229 */ /* 0x001fce0000000006 */
[----:B------:R0:W-:Y:S01]  /*03e0*/  STS.64 [R3], R4 ;  /* 0x0000000403007388 */ /* 0x0001e20000000a00 */
[----:B------:R-:W-:Y:S05]  /*03f0*/  @P0 EXIT ;  /* 0x000000000000094d */ /* 0x000fea0003800000 */
[----:B01----:R-:W-:Y:S01]  /*0400*/  LDS.64 R2, [UR4+0x8] ;  /* 0x00000804ff027984 */ /* 0x003fe20008000a00 */
[----:B------:R-:W0:Y:S03]  /*0410*/  LDC.64 R6, c[0x0][0x388] ;  /* 0x0000e200ff067b82 */ /* 0x000e260000000a00 */
[----:B------:R-:W1:Y:S02]  /*0420*/  LDS.64 R4, [UR4] ;  /* 0x00000004ff047984 */ /* 0x000e640008000a00 */
[----:B-1----:R-:W-:Y:S01]  /*0430*/  DADD R2, R2, R4 ;  /* 0x0000000002027229 */ /* 0x002fe20000000004 */
[----:B0-----:R-:W-:-:S06]  /*0440*/  IMAD.WIDE.U32 R4, R0, 0x8, R6 ;  /* 0x0000000800047825 */ /* 0x001fcc00078e0006 */
[----:B------:R-:W-:Y:S04]  /*0450*/  STS.64 [UR4], R2 ;  /* 0x00000002ff007988 */ /* 0x000fe80008000a04 */
[----:B------:R-:W-:Y:S01]  /*0460*/  STG.E.64 desc[UR6][R4.64], R2 ;  /* 0x0000000204007986 */ /* 0x000fe2000c101b06 */
[----:B------:R-:W-:Y:S05]  /*0470*/  EXIT ;  /* 0x000000000000794d */ /* 0x000fea0003800000 */
.L_x_3:
[----:B------:R-:W-:-:S00]  /*0480*/  BRA `(.L_x_3) ;  /* 0xfffffffc00fc7947 */ /* 0x000fc0000383ffff */
[----:B------:R-:W-:-:S00]  /*0490*/  NOP ;  /* 0x0000000000007918 */ /* 0x000fc00000000000 */
        /* <DEDUP_REMOVED lines=14> */
.L_x_48:


//--------------------- .text._Z17__reduce_kernel__ILj128EEvPdS0_i --------------------------
	.section	.text._Z17__reduce_kernel__ILj128EEvPdS0_i,"ax",@progbits
	.align	128
        .global         _Z17__reduce_kernel__ILj128EEvPdS0_i
        .type           _Z17__reduce_kernel__ILj128EEvPdS0_i,@function
        .size           _Z17__reduce_kernel__ILj128EEvPdS0_i,(.L_x_49 - _Z17__reduce_kernel__ILj128EEvPdS0_i)
        .other          _Z17__reduce_kernel__ILj128EEvPdS0_i,@"STO_CUDA_ENTRY STV_DEFAULT"
_Z17__reduce_kernel__ILj128EEvPdS0_i:
.text._Z17__reduce_kernel__ILj128EEvPdS0_i:
        /* <DEDUP_REMOVED lines=19> */
.L_x_5:
[----:B------:R-:W-:Y:S02]  /*0130*/  ISETP.GE.U32.AND P0, PT, R3, UR8, PT ;  /* 0x0000000803007c0c */ /* 0x000fe4000bf06070 */
[----:B------:R-:W-:-:S11]  /*0140*/  CS2R R8, SRZ ;  /* 0x0000000000087805 */ /* 0x000fd6000001ff00 */
[----:B------:R-:W-:Y:S05]  /*0150*/  @P0 BRA `(.L_x_6) ;  /* 0x00000000000c0947 */ /* 0x000fea0003800000 */
[----:B------:R-:W0:Y:S02]  /*0160*/  LDC.64 R4, c[0x0][0x380] ;  /* 0x0000e000ff047b82 */ /* 0x000e240000000a00 */
[----:B0-----:R-:W-:-:S05]  /*0170*/  IMAD.WIDE.U32 R4, R3, 0x8, R4 ;  /* 0x0000000803047825 */ /* 0x001fca00078e0004 */
[----:B------:R0:W5:Y:S02]  /*0180*/  LDG.E.64 R8, desc[UR6][R4.64] ;  /* 0x0000000604087981 */ /* 0x000164000c1e1b00 */
.L_x_6:
[----:B------:R-:W-:Y:S05]  /*0190*/  BSYNC.RECONVERGENT B0 ;  /* 0x0000000000007941 */ /* 0x000fea0003800200 */
.L_x_4:
[----:B------:R-:W1:Y:S01]  /*01a0*/  S2UR UR5, SR_CgaCtaId ;  /* 0x00000000000579c3 */ /* 0x000e620000008800 */
[----:B------:R-:W-:Y:S01]  /*01b0*/  UMOV UR4, 0x400 ;  /* 0x0000040000047882 */ /* 0x000fe20000000000 */
[C---:B------:R-:W-:Y:S02]  /*01c0*/  ISETP.GT.U32.AND P0, PT, R2.reuse, 0x3f, PT ;  /* 0x0000003f0200780c */ /* 0x040fe40003f04070 */
[----:B------:R-:W-:Y:S01]  /*01d0*/  ISETP.GT.U32.AND P1, PT, R2, 0x1f, PT ;  /* 0x0000001f0200780c */ /* 0x000fe20003f24070 */
[----:B-1----:R-:W-:-:S06]  /*01e0*/  ULEA UR4, UR5, UR4, 0x18 ;  /* 0x0000000405047291 */ /* 0x002fcc000f8ec0ff */
[----:B------:R-:W-:-:S05]  /*01f0*/  LEA R3, R2, UR4, 0x3 ;  /* 0x0000000402037c11 */ /* 0x000fca000f8e18ff */
[----:B-----5:R-:W-:Y:S01]  /*0200*/  STS.64 [R3], R8 ;  /* 0x0000000803007388 */ /* 0x020fe20000000a00 */
[----:B------:R-:W-:Y:S06]  /*0210*/  BAR.SYNC.DEFER_BLOCKING 0x0 ;  /* 0x0000000000007b1d */ /* 0x000fec0000010000 */
[----:B0-----:R-:W-:Y:S04]  /*0220*/  @!P0 LDS.64 R4, [R3+0x200] ;  /* 0x0002000003048984 */ /* 0x001fe80000000a00 */
[----:B------:R-:W0:Y:S02]  /*0230*/  @!P0 LDS.64 R6, [R3] ;  /* 0x0000000003068984 */ /* 0x000e240000000a00 */
[----:B0-----:R-:W-:-:S07]  /*0240*/  @!P0 DADD R4, R4, R6 ;  /* 0x0000000004048229 */ /* 0x001fce0000000006 */
[----:B------:R0:W-:Y:S01]  /*0250*/  @!P0 STS.64 [R3], R4 ;  /* 0x0000000403008388 */ /* 0x0001e20000000a00 */
        /* <DEDUP_REMOVED lines=32> */
[----:B0-----:R-:W-:Y:S01]  /*0460*/  LDS.64 R2, [UR4+0x8] ;  /* 0x00000804ff027984 */ /* 0x001fe20008000a00 */
[----:B------:R-:W0:Y:S03]  /*0470*/  LDC.64 R6, c[0x0][0x388] ;  /* 0x0000e200ff067b82 */ /* 0x000e260000000a00 */
[----:B------:R-:W1:Y:S02]  /*0480*/  LDS.64 R4, [UR4] ;  /* 0x00000004ff047984 */ /* 0x000e640008000a00 */
[----:B-1----:R-:W-:Y:S01]  /*0490*/  DADD R2, R2, R4 ;  /* 0x0000000002027229 */ /* 0x002fe20000000004 */
[----:B0-----:R-:W-:-:S06]  /*04a0*/  IMAD.WIDE.U32 R4, R0, 0x8, R6 ;  /* 0x0000000800047825 */ /* 0x001fcc00078e0006 */
[----:B------:R-:W-:Y:S04]  /*04b0*/  STS.64 [UR4], R2 ;  /* 0x00000002ff007988 */ /* 0x000fe80008000a04 */
[----:B------:R-:W-:Y:S01]  /*04c0*/  STG.E.64 desc[UR6][R4.64], R2 ;  /* 0x0000000204007986 */ /* 0x000fe2000c101b06 */
[----:B------:R-:W-:Y:S05]  /*04d0*/  EXIT ;  /* 0x000000000000794d */ /* 0x000fea0003800000 */
.L_x_7:
        /* <DEDUP_REMOVED lines=10> */
.L_x_49:


//--------------------- .text._Z17__reduce_kernel__ILj256EEvPdS0_i --------------------------
	.section	.text._Z17__reduce_kernel__ILj256EEvPdS0_i,"ax",@progbits
	.align	128
        .global         _Z17__reduce_kernel__ILj256EEvPdS0_i
        .type           _Z17__reduce_kernel__ILj256EEvPdS0_i,@function
        .size           _Z17__reduce_kernel__ILj256EEvPdS0_i,(.L_x_50 - _Z17__reduce_kernel__ILj256EEvPdS0_i)
        .other          _Z17__reduce_kernel__ILj256EEvPdS0_i,@"STO_CUDA_ENTRY STV_DEFAULT"
_Z17__reduce_kernel__ILj256EEvPdS0_i:
.text._Z17__reduce_kernel__ILj256EEvPdS0_i:
        /* <DEDUP_REMOVED lines=19> */
.L_x_9:
[----:B------:R-:W-:Y:S02]  /*0130*/  ISETP.GE.U32.AND P0, PT, R3, UR8, PT ;  /* 0x0000000803007c0c */ /* 0x000fe4000bf06070 */
[----:B------:R-:W-:-:S11]  /*0140*/  CS2R R8, SRZ ;  /* 0x0000000000087805 */ /* 0x000fd6000001ff00 */
[----:B------:R-:W-:Y:S05]  /*0150*/  @P0 BRA `(.L_x_10) ;  /* 0x00000000000c0947 */ /* 0x000fea0003800000 */
[----:B------:R-:W0:Y:S02]  /*0160*/  LDC.64 R4, c[0x0][0x380] ;  /* 0x0000e000ff047b82 */ /* 0x000e240000000a00 */
[----:B0-----:R-:W-:-:S05]  /*0170*/  IMAD.WIDE.U32 R4, R3, 0x8, R4 ;  /* 0x0000000803047825 */ /* 0x001fca00078e0004 */
[----:B------:R0:W5:Y:S02]  /*0180*/  LDG.E.64 R8, desc[UR6][R4.64] ;  /* 0x0000000604087981 */ /* 0x000164000c1e1b00 */
.L_x_10:
[----:B------:R-:W-:Y:S05]  /*0190*/  BSYNC.RECONVERGENT B0 ;  /* 0x0000000000007941 */ /* 0x000fea0003800200 */
.L_x_8:
        /* <DEDUP_REMOVED lines=11> */
[----:B------:R-:W-:Y:S01]  /*0250*/  @!P1 STS.64 [R3], R4 ;  /* 0x0000000403009388 */ /* 0x000fe20000000a00 */
[----:B------:R-:W-:Y:S01]  /*0260*/  BAR.SYNC.DEFER_BLOCKING 0x0 ;  /* 0x0000000000007b1d */ /* 0x000fe20000010000 */
[----:B------:R-:W-:-:S05]  /*0270*/  ISETP.GT.U32.AND P1, PT, R2, 0x1f, PT ;  /* 0x0000001f0200780c */ /* 0x000fca0003f24070 */
[----:B------:R-:W-:Y:S04]  /*0280*/  @!P0 LDS.64 R6, [R3+0x200] ;  /* 0x0002000003068984 */ /* 0x000fe80000000a00 */
[----:B------:R-:W0:Y:S02]  /*0290*/  @!P0 LDS.64 R10, [R3] ;  /* 0x00000000030a8984 */ /* 0x000e240000000a00 */
[----:B0-----:R-:W-:-:S07]  /*02a0*/  @!P0 DADD R6, R6, R10 ;  /* 0x0000000006068229 */ /* 0x001fce000000000a */
[----:B------:R0:W-:Y:S01]  /*02b0*/  @!P0 STS.64 [R3], R6 ;  /* 0x0000000603008388 */ /* 0x0001e20000000a00 */
[----:B------:R-:W-:Y:S06]  /*02c0*/  BAR.SYNC.DEFER_BLOCKING 0x0 ;  /* 0x0000000000007b1d */ /* 0x000fec0000010000 */
[----:B------:R-:W-:Y:S05]  /*02d0*/  @P1 EXIT ;  /* 0x000000000000194d */ /* 0x000fea0003800000 */
[----:B------:R-:W-:Y:S01]  /*02e0*/  LDS.64 R4, [R3+0x100] ;  /* 0x0001000003047984 */ /* 0x000fe20000000a00 */
[----:B------:R-:W-:-:S03]  /*02f0*/  ISETP.GT.U32.AND P0, PT, R2, 0xf, PT ;  /* 0x0000000f0200780c */ /* 0x000fc60003f04070 */
[----:B0-----:R-:W0:Y:S02]  /*0300*/  LDS.64 R6, [R3] ;  /* 0x0000000003067984 */ /* 0x001e240000000a00 */
        /* <DEDUP_REMOVED lines=35> */
.L_x_11:
        /* <DEDUP_REMOVED lines=12> */
.L_x_50:


//--------------------- .text._Z17__reduce_kernel__ILj512EEvPdS0_i --------------------------
	.section	.text._Z17__reduce_kernel__ILj512EEvPdS0_i,"ax",@progbits
	.align	128
        .global         _Z17__reduce_kernel__ILj512EEvPdS0_i
        .type           _Z17__reduce_kernel__ILj512EEvPdS0_i,@function
        .size           _Z17__reduce_kernel__ILj512EEvPdS0_i,(.L_x_51 - _Z17__reduce_kernel__ILj512EEvPdS0_i)
        .other          _Z17__reduce_kernel__ILj512EEvPdS0_i,@"STO_CUDA_ENTRY STV_DEFAULT"
_Z17__reduce_kernel__ILj512EEvPdS0_i:
.text._Z17__reduce_kernel__ILj512EEvPdS0_i:
        /* <DEDUP_REMOVED lines=19> */
.L_x_13:
[----:B------:R-:W-:Y:S02]  /*0130*/  ISETP.GE.U32.AND P0, PT, R3, UR8, PT ;  /* 0x0000000803007c0c */ /* 0x000fe4000bf06070 */
[----:B------:R-:W-:-:S11]  /*0140*/  CS2R R8, SRZ ;  /* 0x0000000000087805 */ /* 0x000fd6000001ff00 */
[----:B------:R-:W-:Y:S05]  /*0150*/  @P0 BRA `(.L_x_14) ;  /* 0x00000000000c0947 */ /* 0x000fea0003800000 */
[----:B------:R-:W0:Y:S02]  /*0160*/  LDC.64 R4, c[0x0][0x380] ;  /* 0x0000e000ff047b82 */ /* 0x000e240000000a00 */
[----:B0-----:R-:W-:-:S05]  /*0170*/  IMAD.WIDE.U32 R4, R3, 0x8, R4 ;  /* 0x0000000803047825 */ /* 0x001fca00078e0004 */
[----:B------:R0:W5:Y:S02]  /*0180*/  LDG.E.64 R8, desc[UR6][R4.64] ;  /* 0x0000000604087981 */ /* 0x000164000c1e1b00 */
.L_x_14:
[----:B------:R-:W-:Y:S05]  /*0190*/  BSYNC.RECONVERGENT B0 ;  /* 0x0000000000007941 */ /* 0x000fea0003800200 */
.L_x_12:
        /* <DEDUP_REMOVED lines=28> */
[----:B------:R-:W1:Y:S02]  /*0360*/  LDS.64 R6, [R3] ;  /* 0x0000000003067984 */ /* 0x000e640000000a00 */
[----:B-1----:R-:W-:-:S07]  /*0370*/  DADD R4, R4, R6 ;  /* 0x0000000004047229 */ /* 0x002fce0000000006 */
[----:B------:R1:W-:Y:S01]  /*0380*/  STS.64 [R3], R4 ;  /* 0x0000000403007388 */ /* 0x0003e20000000a00 */
[----:B------:R-:W-:Y:S05]  /*0390*/  @P0 EXIT ;  /* 0x000000000000094d */ /* 0x000fea0003800000 */
[----:B-1----:R-:W-:Y:S01]  /*03a0*/  LDS.64 R4, [R3+0x80] ;  /* 0x0000800003047984 */ /* 0x002fe20000000a00 */
        /* <DEDUP_REMOVED lines=18> */
[----:B------:R-:W-:-:S03]  /*04d0*/  ISETP.NE.AND P0, PT, R2, RZ, PT ;  /* 0x000000ff0200720c */ /* 0x000fc60003f05270 */
[----:B------:R-:W1:Y:S02]  /*04e0*/  LDS.64 R6, [R3] ;  /* 0x0000000003067984 */ /* 0x000e640000000a00 */
[----:B-1----:R-:W-:-:S07]  /*04f0*/  DADD R4, R4, R6 ;  /* 0x0000000004047229 */ /* 0x002fce0000000006 */
        /* <DEDUP_REMOVED lines=10> */
.L_x_15:
        /* <DEDUP_REMOVED lines=14> */
.L_x_51:


//--------------------- .text._Z17__reduce_kernel__ILj1024EEvPdS0_i --------------------------
	.section	.text._Z17__reduce_kernel__ILj1024EEvPdS0_i,"ax",@progbits
	.align	128
        .global         _Z17__reduce_kernel__ILj1024EEvPdS0_i
        .type           _Z17__reduce_kernel__ILj1024EEvPdS0_i,@function
        .size           _Z17__reduce_kernel__ILj1024EEvPdS0_i,(.L_x_52 - _Z17__reduce_kernel__ILj1024EEvPdS0_i)
        .other          _Z17__reduce_kernel__ILj1024EEvPdS0_i,@"STO_CUDA_ENTRY STV_DEFAULT"
_Z17__reduce_kernel__ILj1024EEvPdS0_i:
.text._Z17__reduce_kernel__ILj1024EEvPdS0_i:
        /* <DEDUP_REMOVED lines=19> */
.L_x_17:
[----:B------:R-:W-:Y:S02]  /*0130*/  ISETP.GE.U32.AND P0, PT, R3, UR8, PT ;  /* 0x0000000803007c0c */ /* 0x000fe4000bf06070 */
[----:B------:R-:W-:-:S11]  /*0140*/  CS2R R8, SRZ ;  /* 0x0000000000087805 */ /* 0x000fd6000001ff00 */
[----:B------:R-:W-:Y:S05]  /*0150*/  @P0 BRA `(.L_x_18) ;  /* 0x00000000000c0947 */ /* 0x000fea0003800000 */
[----:B------:R-:W0:Y:S02]  /*0160*/  LDC.64 R4, c[0x0][0x380] ;  /* 0x0000e000ff047b82 */ /* 0x000e240000000a00 */
[----:B0-----:R-:W-:-:S05]  /*0170*/  IMAD.WIDE.U32 R4, R3, 0x8, R4 ;  /* 0x0000000803047825 */ /* 0x001fca00078e0004 */
[----:B------:R0:W5:Y:S02]  /*0180*/  LDG.E.64 R8, desc[UR6][R4.64] ;  /* 0x0000000604087981 */ /* 0x000164000c1e1b00 */
.L_x_18:
[----:B------:R-:W-:Y:S05]  /*0190*/  BSYNC.RECONVERGENT B0 ;  /* 0x0000000000007941 */ /* 0x000fea0003800200 */
.L_x_16:
        /* <DEDUP_REMOVED lines=70> */
.L_x_19:
        /* <DEDUP_REMOVED lines=16> */
.L_x_52:


//--------------------- .text._Z35deviceReduceWarpAtomicKernelVector4PdS_i --------------------------
	.section	.text._Z35deviceReduceWarpAtomicKernelVector4PdS_i,"ax",@progbits
	.align	128
        .global         _Z35deviceReduceWarpAtomicKernelVector4PdS_i
        .type           _Z35deviceReduceWarpAtomicKernelVector4PdS_i,@function
        .size           _Z35deviceReduceWarpAtomicKernelVector4PdS_i,(.L_x_53 - _Z35deviceReduceWarpAtomicKernelVector4PdS_i)
        .other          _Z35deviceReduceWarpAtomicKernelVector4PdS_i,@"STO_CUDA_ENTRY STV_DEFAULT"
_Z35deviceReduceWarpAtomicKernelVector4PdS_i:
.text._Z35deviceReduceWarpAtomicKernelVector4PdS_i:
[----:B------:R-:W-:Y:S01]  /*0000*/  LDC R1, c[0x0][0x37c] ;  /* 0x0000df00ff017b82 */ /* 0x000fe20000000800 */
[----:B------:R-:W0:Y:S07]  /*0010*/  S2R R0, SR_TID.X ;  /* 0x0000000000007919 */ /* 0x000e2e0000002100 */
[----:B------:R-:W1:Y:S01]  /*0020*/  LDC R3, c[0x0][0x390] ;  /* 0x0000e400ff037b82 */ /* 0x000e620000000800 */
[----:B------:R-:W-:Y:S07]  /*0030*/  BSSY.RECONVERGENT B0, `(.L_x_20) ;  /* 0x000001c000007945 */ /* 0x000fee0003800200 */
[----:B------:R-:W0:Y:S08]  /*0040*/  S2UR UR4, SR_CTAID.X ;  /* 0x00000000000479c3 */ /* 0x000e300000002500 */
[----:B------:R-:W0:Y:S01]  /*0050*/  LDC R5, c[0x0][0x360] ;  /* 0x0000d800ff057b82 */ /* 0x000e220000000800 */
[----:B-1----:R-:W-:-:S04]  /*0060*/  SHF.R.S32.HI R2, RZ, 0x1f, R3 ;  /* 0x0000001fff027819 */ /* 0x002fc80000011403 */
[----:B------:R-:W-:-:S04]  /*0070*/  LEA.HI R2, R2, R3, RZ, 0x2 ;  /* 0x0000000302027211 */ /* 0x000fc800078f10ff */
[----:B------:R-:W-:Y:S01]  /*0080*/  SHF.R.S32.HI R15, RZ, 0x2, R2 ;  /* 0x00000002ff0f7819 */ /* 0x000fe20000011402 */
[----:B0-----:R-:W-:Y:S01]  /*0090*/  IMAD R4, R5, UR4, R0 ;  /* 0x0000000405047c24 */ /* 0x001fe2000f8e0200 */
[----:B------:R-:W0:Y:S03]  /*00a0*/  LDCU.64 UR4, c[0x0][0x358] ;  /* 0x00006b00ff0477ac */ /* 0x000e260008000a00 */
[----:B------:R-:W-:Y:S01]  /*00b0*/  IMAD R14, R15, 0x4, R4 ;  /* 0x000000040f0e7824 */ /* 0x000fe200078e0204 */
[----:B------:R-:W-:-:S04]  /*00c0*/  ISETP.GE.AND P1, PT, R4, R15, PT ;  /* 0x0000000f0400720c */ /* 0x000fc80003f26270 */
[----:B------:R-:W-:Y:S02]  /*00d0*/  ISETP.GE.AND P0, PT, R14, R3, PT ;  /* 0x000000030e00720c */ /* 0x000fe40003f06270 */
[----:B------:R-:W-:-:S07]  /*00e0*/  CS2R R2, SRZ ;  /* 0x0000000000027805 */ /* 0x000fce000001ff00 */
[----:B------:R-:W-:Y:S05]  /*00f0*/  @P1 BRA `(.L_x_21) ;  /* 0x00000000003c1947 */ /* 0x000fea0003800000 */
[----:B------:R-:W1:Y:S01]  /*0100*/  LDC.64 R12, c[0x0][0x380] ;  /* 0x0000e000ff0c7b82 */ /* 0x000e620000000a00 */
[----:B------:R-:W2:Y:S01]  /*0110*/  LDCU UR6, c[0x0][0x370] ;  /* 0x00006e00ff0677ac */ /* 0x000ea20008000800 */
[----:B------:R-:W-:Y:S01]  /*0120*/  IMAD.MOV.U32 R19, RZ, RZ, R4 ;  /* 0x000000ffff137224 */ /* 0x000fe200078e0004 */
[----:B------:R-:W-:Y:S01]  /*0130*/  CS2R R2, SRZ ;  /* 0x0000000000027805 */ /* 0x000fe2000001ff00 */
[----:B--2---:R-:W-:-:S07]  /*0140*/  IMAD R18, R5, UR6, RZ ;  /* 0x0000000605127c24 */ /* 0x004fce000f8e02ff */
.L_x_22:
[----:B-1----:R-:W-:-:S05]  /*0150*/  IMAD.WIDE R16, R19, 0x20, R12 ;  /* 0x0000002013107825 */ /* 0x002fca00078e020c */
[----:B0-----:R-:W2:Y:S04]  /*0160*/  LDG.E.128 R4, desc[UR4][R16.64] ;  /* 0x0000000410047981 */ /* 0x001ea8000c1e1d00 */
[----:B------:R-:W3:Y:S01]  /*0170*/  LDG.E.128 R8, desc[UR4][R16.64+0x10] ;  /* 0x0000100410087981 */ /* 0x000ee2000c1e1d00 */
[----:B------:R-:W-:-:S05]  /*0180*/  IMAD.IADD R19, R18, 0x1, R19 ;  /* 0x0000000112137824 */ /* 0x000fca00078e0213 */
[----:B------:R-:W-:Y:S01]  /*0190*/  ISETP.GE.AND P1, PT, R19, R15, PT ;  /* 0x0000000f1300720c */ /* 0x000fe20003f26270 */
[----:B--2---:R-:W-:Y:S02]  /*01a0*/  DADD R4, R4, R6 ;  /* 0x0000000004047229 */ /* 0x004fe40000000006 */
[----:B---3--:R-:W-:-:S08]  /*01b0*/  DADD R8, R8, R10 ;  /* 0x0000000008087229 */ /* 0x008fd0000000000a */
[----:B------:R-:W-:-:S08]  /*01c0*/  DADD R4, R4, R8 ;  /* 0x0000000004047229 */ /* 0x000fd00000000008 */
[----:B------:R-:W-:Y:S01]  /*01d0*/  DADD R2, R4, R2 ;  /* 0x0000000004027229 */ /* 0x000fe20000000002 */
[----:B------:R-:W-:Y:S10]  /*01e0*/  @!P1 BRA `(.L_x_22) ;  /* 0xfffffffc00d89947 */ /* 0x000ff4000383ffff */
.L_x_21:
[----:B0-----:R-:W-:Y:S05]  /*01f0*/  BSYNC.RECONVERGENT B0 ;  /* 0x0000000000007941 */ /* 0x001fea0003800200 */
.L_x_20:
[----:B------:R-:W-:Y:S04]  /*0200*/  BSSY.RECONVERGENT B0, `(.L_x_23) ;  /* 0x0000006000007945 */ /* 0x000fe80003800200 */
[----:B------:R-:W-:Y:S05]  /*0210*/  @P0 BRA `(.L_x_24) ;  /* 0x0000000000100947 */ /* 0x000fea0003800000 */
[----:B------:R-:W0:Y:S02]  /*0220*/  LDC.64 R4, c[0x0][0x380] ;  /* 0x0000e000ff047b82 */ /* 0x000e240000000a00 */
[----:B0-----:R-:W-:-:S06]  /*0230*/  IMAD.WIDE R14, R14, 0x8, R4 ;  /* 0x000000080e0e7825 */ /* 0x001fcc00078e0204 */
[----:B------:R-:W2:Y:S02]  /*0240*/  LDG.E.64 R14, desc[UR4][R14.64] ;  /* 0x000000040e0e7981 */ /* 0x000ea4000c1e1b00 */
[----:B--2---:R-:W-:-:S11]  /*0250*/  DADD R2, R2, R14 ;  /* 0x0000000002027229 */ /* 0x004fd6000000000e */
.L_x_24:
[----:B------:R-:W-:Y:S05]  /*0260*/  BSYNC.RECONVERGENT B0 ;  /* 0x0000000000007941 */ /* 0x000fea0003800200 */
.L_x_23:
[----:B------:R-:W-:Y:S01]  /*0270*/  SHFL.DOWN PT, R5, R3, 0x10, 0x1f ;  /* 0x0a001f0003057f89 */ /* 0x000fe200000e0000 */
[----:B------:R-:W-:-:S03]  /*0280*/  LOP3.LUT P0, RZ, R0, 0x1f, RZ, 0xc0, !PT ;  /* 0x0000001f00ff7812 */ /* 0x000fc6000780c0ff */
[----:B------:R-:W0:Y:S02]  /*0290*/  SHFL.DOWN PT, R4, R2, 0x10, 0x1f ;  /* 0x0a001f0002047f89 */ /* 0x000e2400000e0000 */
[----:B0-----:R-:W-:-:S07]  /*02a0*/  DADD R4, R4, R2 ;  /* 0x0000000004047229 */ /* 0x001fce0000000002 */
[----:B------:R-:W-:Y:S04]  /*02b0*/  SHFL.DOWN PT, R7, R5, 0x8, 0x1f ;  /* 0x09001f0005077f89 */ /* 0x000fe800000e0000 */
        /* <DEDUP_REMOVED lines=8> */
[----:B------:R0:W1:Y:S04]  /*0340*/  SHFL.DOWN PT, R3, R11, 0x1, 0x1f ;  /* 0x08201f000b037f89 */ /* 0x00006800000e0000 */
[----:B------:R0:W2:Y:S01]  /*0350*/  SHFL.DOWN PT, R2, R10, 0x1, 0x1f ;  /* 0x08201f000a027f89 */ /* 0x0000a200000e0000 */
[----:B------:R-:W-:Y:S05]  /*0360*/  @P0 EXIT ;  /* 0x000000000000094d */ /* 0x000fea0003800000 */
[----:B------:R-:W3:Y:S01]  /*0370*/  LDC.64 R4, c[0x0][0x388] ;  /* 0x0000e200ff047b82 */ /* 0x000ee20000000a00 */
[----:B-12---:R-:W-:-:S07]  /*0380*/  DADD R2, R10, R2 ;  /* 0x000000000a027229 */ /* 0x006fce0000000002 */
[----:B---3--:R-:W-:Y:S01]  /*0390*/  REDG.E.ADD.F64.RN.STRONG.GPU desc[UR4][R4.64], R2 ;  /* 0x00000002040079a6 */ /* 0x008fe2000c12ff04 */
[----:B------:R-:W-:Y:S05]  /*03a0*/  EXIT ;  /* 0x000000000000794d */ /* 0x000fea0003800000 */
.L_x_25:
        /* <DEDUP_REMOVED lines=13> */
.L_x_53:


//--------------------- .text._Z35deviceReduceWarpAtomicKernelVector2PdS_i --------------------------
	.section	.text._Z35deviceReduceWarpAtomicKernelVector2PdS_i,"ax",@progbits
	.align	128
        .global         _Z35deviceReduceWarpAtomicKernelVector2PdS_i
        .type           _Z35deviceReduceWarpAtomicKernelVector2PdS_i,@function
        .size           _Z35deviceReduceWarpAtomicKernelVector2PdS_i,(.L_x_54 - _Z35deviceReduceWarpAtomicKernelVector2PdS_i)
        .other          _Z35deviceReduceWarpAtomicKernelVector2PdS_i,@"STO_CUDA_ENTRY STV_DEFAULT"
_Z35deviceReduceWarpAtomicKernelVector2PdS_i:
.text._Z35deviceReduceWarpAtomicKernelVector2PdS_i:
[----:B------:R-:W-:Y:S01]  /*0000*/  LDC R1, c[0x0][0x37c] ;  /* 0x0000df00ff017b82 */ /* 0x000fe20000000800 */
[----:B------:R-:W0:Y:S07]  /*0010*/  S2R R0, SR_TID.X ;  /* 0x0000000000007919 */ /* 0x000e2e0000002100 */
[----:B------:R-:W1:Y:S01]  /*0020*/  LDC R6, c[0x0][0x390] ;  /* 0x0000e400ff067b82 */ /* 0x000e620000000800 */
[----:B------:R-:W-:Y:S07]  /*0030*/  BSSY.RECONVERGENT B0, `(.L_x_26) ;  /* 0x0000018000007945 */ /* 0x000fee0003800200 */
[----:B------:R-:W0:Y:S08]  /*0040*/  S2UR UR4, SR_CTAID.X ;  /* 0x00000000000479c3 */ /* 0x000e300000002500 */
[----:B------:R-:W0:Y:S01]  /*0050*/  LDC R5, c[0x0][0x360] ;  /* 0x0000d800ff057b82 */ /* 0x000e220000000800 */
[----:B-1----:R-:W-:-:S04]  /*0060*/  LEA.HI R2, R6, R6, RZ, 0x1 ;  /* 0x0000000606027211 */ /* 0x002fc800078f08ff */
[----:B------:R-:W-:Y:S02]  /*0070*/  SHF.R.S32.HI R11, RZ, 0x1, R2 ;  /* 0x00000001ff0b7819 */ /* 0x000fe40000011402 */
[----:B------:R-:W-:Y:S01]  /*0080*/  CS2R R2, SRZ ;  /* 0x0000000000027805 */ /* 0x000fe2000001ff00 */
[----:B0-----:R-:W-:Y:S01]  /*0090*/  IMAD R4, R5, UR4, R0 ;  /* 0x0000000405047c24 */ /* 0x001fe2000f8e0200 */
[----:B------:R-:W0:Y:S03]  /*00a0*/  LDCU.64 UR4, c[0x0][0x358] ;  /* 0x00006b00ff0477ac */ /* 0x000e260008000a00 */
[----:B------:R-:W-:Y:S01]  /*00b0*/  IMAD R15, R11, 0x2, R4 ;  /* 0x000000020b0f7824 */ /* 0x000fe200078e0204 */
[----:B------:R-:W-:-:S04]  /*00c0*/  ISETP.GE.AND P1, PT, R4, R11, PT ;  /* 0x0000000b0400720c */ /* 0x000fc80003f26270 */
[----:B------:R-:W-:-:S09]  /*00d0*/  ISETP.GE.AND P0, PT, R15, R6, PT ;  /* 0x000000060f00720c */ /* 0x000fd20003f06270 */
[----:B------:R-:W-:Y:S05]  /*00e0*/  @P1 BRA `(.L_x_27) ;  /* 0x0000000000301947 */ /* 0x000fea0003800000 */
[----:B------:R-:W1:Y:S01]  /*00f0*/  LDC.64 R8, c[0x0][0x380] ;  /* 0x0000e000ff087b82 */ /* 0x000e620000000a00 */
[----:B------:R-:W2:Y:S01]  /*0100*/  LDCU UR6, c[0x0][0x370] ;  /* 0x00006e00ff0677ac */ /* 0x000ea20008000800 */
[----:B------:R-:W-:Y:S01]  /*0110*/  IMAD.MOV.U32 R13, RZ, RZ, R4 ;  /* 0x000000ffff0d7224 */ /* 0x000fe200078e0004 */
[----:B------:R-:W-:Y:S01]  /*0120*/  CS2R R2, SRZ ;  /* 0x0000000000027805 */ /* 0x000fe2000001ff00 */
[----:B--2---:R-:W-:-:S07]  /*0130*/  IMAD R10, R5, UR6, RZ ;  /* 0x00000006050a7c24 */ /* 0x004fce000f8e02ff */
.L_x_28:
[----:B-1----:R-:W-:-:S06]  /*0140*/  IMAD.WIDE R4, R13, 0x10, R8 ;  /* 0x000000100d047825 */ /* 0x002fcc00078e0208 */
[----:B0-----:R-:W2:Y:S01]  /*0150*/  LDG.E.128 R4, desc[UR4][R4.64] ;  /* 0x0000000404047981 */ /* 0x001ea2000c1e1d00 */
[----:B------:R-:W-:-:S05]  /*0160*/  IMAD.IADD R13, R10, 0x1, R13 ;  /* 0x000000010a0d7824 */ /* 0x000fca00078e020d */
[----:B------:R-:W-:Y:S01]  /*0170*/  ISETP.GE.AND P1, PT, R13, R11, PT ;  /* 0x0000000b0d00720c */ /* 0x000fe20003f26270 */
[----:B--2---:R-:W-:-:S08]  /*0180*/  DADD R6, R4, R6 ;  /* 0x0000000004067229 */ /* 0x004fd00000000006 */
[----:B------:R-:W-:-:S04]  /*0190*/  DADD R2, R6, R2 ;  /* 0x0000000006027229 */ /* 0x000fc80000000002 */
[----:B------:R-:W-:Y:S07]  /*01a0*/  @!P1 BRA `(.L_x_28) ;  /* 0xfffffffc00e49947 */ /* 0x000fee000383ffff */
.L_x_27:
[----:B0-----:R-:W-:Y:S05]  /*01b0*/  BSYNC.RECONVERGENT B0 ;  /* 0x0000000000007941 */ /* 0x001fea0003800200 */
.L_x_26:
[----:B------:R-:W-:Y:S04]  /*01c0*/  BSSY.RECONVERGENT B0, `(.L_x_29) ;  /* 0x0000006000007945 */ /* 0x000fe80003800200 */
[----:B------:R-:W-:Y:S05]  /*01d0*/  @P0 BRA `(.L_x_30) ;  /* 0x0000000000100947 */ /* 0x000fea0003800000 */
[----:B------:R-:W0:Y:S02]  /*01e0*/  LDC.64 R4, c[0x0][0x380] ;  /* 0x0000e000ff047b82 */ /* 0x000e240000000a00 */
[----:B0-----:R-:W-:-:S06]  /*01f0*/  IMAD.WIDE R4, R15, 0x8, R4 ;  /* 0x000000080f047825 */ /* 0x001fcc00078e0204 */
[----:B------:R-:W2:Y:S02]  /*0200*/  LDG.E.64 R4, desc[UR4][R4.64] ;  /* 0x0000000404047981 */ /* 0x000ea4000c1e1b00 */
[----:B--2---:R-:W-:-:S11]  /*0210*/  DADD R2, R2, R4 ;  /* 0x0000000002027229 */ /* 0x004fd60000000004 */
.L_x_30:
[----:B------:R-:W-:Y:S05]  /*0220*/  BSYNC.RECONVERGENT B0 ;  /* 0x0000000000007941 */ /* 0x000fea0003800200 */
.L_x_29:
        /* <DEDUP_REMOVED lines=20> */
.L_x_31:
        /* <DEDUP_REMOVED lines=9> */
.L_x_54:


//--------------------- .text._Z28deviceReduceWarpAtomicKernelPdS_i --------------------------
	.section	.text._Z28deviceReduceWarpAtomicKernelPdS_i,"ax",@progbits
	.align	128
        .global         _Z28deviceReduceWarpAtomicKernelPdS_i
        .type           _Z28deviceReduceWarpAtomicKernelPdS_i,@function
        .size           _Z28deviceReduceWarpAtomicKernelPdS_i,(.L_x_55 - _Z28deviceReduceWarpAtomicKernelPdS_i)
        .other          _Z28deviceReduceWarpAtomicKernelPdS_i,@"STO_CUDA_ENTRY STV_DEFAULT"
_Z28deviceReduceWarpAtomicKernelPdS_i:
.text._Z28deviceReduceWarpAtomicKernelPdS_i:
[----:B------:R-:W-:Y:S01]  /*0000*/  LDC R1, c[0x0][0x37c] ;  /* 0x0000df00ff017b82 */ /* 0x000fe20000000800 */
[----:B------:R-:W0:Y:S07]  /*0010*/  S2R R12, SR_TID.X ;  /* 0x00000000000c7919 */ /* 0x000e2e0000002100 */
[----:B------:R-:W0:Y:S01]  /*0020*/  S2UR UR4, SR_CTAID.X ;  /* 0x00000000000479c3 */ /* 0x000e220000002500 */
[----:B------:R-:W1:Y:S01]  /*0030*/  LDCU UR7, c[0x0][0x390] ;  /* 0x00007200ff0777ac */ /* 0x000e620008000800 */
[----:B------:R-:W-:Y:S01]  /*0040*/  BSSY.RECONVERGENT B0, `(.L_x_32) ;  /* 0x0000011000007945 */ /* 0x000fe20003800200 */
[----:B------:R-:W-:-:S05]  /*0050*/  CS2R R2, SRZ ;  /* 0x0000000000027805 */ /* 0x000fca000001ff00 */
[----:B------:R-:W0:Y:S02]  /*0060*/  LDC R9, c[0x0][0x360] ;  /* 0x0000d800ff097b82 */ /* 0x000e240000000800 */
[----:B0-----:R-:W-:Y:S01]  /*0070*/  IMAD R0, R9, UR4, R12 ;  /* 0x0000000409007c24 */ /* 0x001fe2000f8e020c */
[----:B------:R-:W0:Y:S04]  /*0080*/  LDCU.64 UR4, c[0x0][0x358] ;  /* 0x00006b00ff0477ac */ /* 0x000e280008000a00 */
[----:B-1----:R-:W-:-:S13]  /*0090*/  ISETP.GE.AND P0, PT, R0, UR7, PT ;  /* 0x0000000700007c0c */ /* 0x002fda000bf06270 */
[----:B------:R-:W-:Y:S05]  /*00a0*/  @P0 BRA `(.L_x_33) ;  /* 0x0000000000280947 */ /* 0x000fea0003800000 */
[----:B------:R-:W1:Y:S01]  /*00b0*/  LDC.64 R6, c[0x0][0x380] ;  /* 0x0000e000ff067b82 */ /* 0x000e620000000a00 */
[----:B------:R-:W2:Y:S01]  /*00c0*/  LDCU UR6, c[0x0][0x370] ;  /* 0x00006e00ff0677ac */ /* 0x000ea20008000800 */
[----:B------:R-:W-:Y:S01]  /*00d0*/  CS2R R2, SRZ ;  /* 0x0000000000027805 */ /* 0x000fe2000001ff00 */
[----:B--2---:R-:W-:-:S07]  /*00e0*/  IMAD R9, R9, UR6, RZ ;  /* 0x0000000609097c24 */ /* 0x004fce000f8e02ff */
.L_x_34:
[----:B-1----:R-:W-:-:S06]  /*00f0*/  IMAD.WIDE R4, R0, 0x8, R6 ;  /* 0x0000000800047825 */ /* 0x002fcc00078e0206 */
[----:B0-----:R-:W2:Y:S01]  /*0100*/  LDG.E.64 R4, desc[UR4][R4.64] ;  /* 0x0000000404047981 */ /* 0x001ea2000c1e1b00 */
[----:B------:R-:W-:-:S05]  /*0110*/  IMAD.IADD R0, R9, 0x1, R0 ;  /* 0x0000000109007824 */ /* 0x000fca00078e0200 */
[----:B------:R-:W-:Y:S01]  /*0120*/  ISETP.GE.AND P0, PT, R0, UR7, PT ;  /* 0x0000000700007c0c */ /* 0x000fe2000bf06270 */
[----:B--2---:R-:W-:-:S12]  /*0130*/  DADD R2, R4, R2 ;  /* 0x0000000004027229 */ /* 0x004fd80000000002 */
[----:B------:R-:W-:Y:S05]  /*0140*/  @!P0 BRA `(.L_x_34) ;  /* 0xfffffffc00e88947 */ /* 0x000fea000383ffff */
.L_x_33:
[----:B0-----:R-:W-:Y:S05]  /*0150*/  BSYNC.RECONVERGENT B0 ;  /* 0x0000000000007941 */ /* 0x001fea0003800200 */
.L_x_32:
        /* <DEDUP_REMOVED lines=20> */
.L_x_35:
        /* <DEDUP_REMOVED lines=14> */
.L_x_55:


//--------------------- .text._Z25deviceReduceKernelVector4PdS_i --------------------------
	.section	.text._Z25deviceReduceKernelVector4PdS_i,"ax",@progbits
	.align	128
        .global         _Z25deviceReduceKernelVector4PdS_i
        .type           _Z25deviceReduceKernelVector4PdS_i,@function
        .size           _Z25deviceReduceKernelVector4PdS_i,(.L_x_56 - _Z25deviceReduceKernelVector4PdS_i)
        .other          _Z25deviceReduceKernelVector4PdS_i,@"STO_CUDA_ENTRY STV_DEFAULT"
_Z25deviceReduceKernelVector4PdS_i:
.text._Z25deviceReduceKernelVector4PdS_i:
[----:B------:R-:W-:Y:S08]  /*0000*/  LDC R1, c[0x0][0x37c] ;  /* 0x0000df00ff017b82 */ /* 0x000ff00000000800 */
[----:B------:R-:W0:Y:S01]  /*0010*/  LDC R4, c[0x0][0x390] ;  /* 0x0000e400ff047b82 */ /* 0x000e220000000800 */
[----:B------:R-:W1:Y:S01]  /*0020*/  S2R R0, SR_CTAID.X ;  /* 0x0000000000007919 */ /* 0x000e620000002500 */
[----:B------:R-:W1:Y:S01]  /*0030*/  LDCU UR5, c[0x0][0x360] ;  /* 0x00006c00ff0577ac */ /* 0x000e620008000800 */
[----:B------:R-:W1:Y:S01]  /*0040*/  S2R R13, SR_TID.X ;  /* 0x00000000000d7919 */ /* 0x000e620000002100 */
[----:B------:R-:W2:Y:S01]  /*0050*/  LDCU.64 UR6, c[0x0][0x358] ;  /* 0x00006b00ff0677ac */ /* 0x000ea20008000a00 */
[----:B0-----:R-:W-:-:S04]  /*0060*/  SHF.R.S32.HI R2, RZ, 0x1f, R4 ;  /* 0x0000001fff027819 */ /* 0x001fc80000011404 */
[----:B------:R-:W-:-:S04]  /*0070*/  LEA.HI R2, R2, R4, RZ, 0x2 ;  /* 0x0000000402027211 */ /* 0x000fc800078f10ff */
[----:B------:R-:W-:Y:S01]  /*0080*/  SHF.R.S32.HI R12, RZ, 0x2, R2 ;  /* 0x00000002ff0c7819 */ /* 0x000fe20000011402 */
[----:B-1----:R-:W-:-:S04]  /*0090*/  IMAD R5, R0, UR5, R13 ;  /* 0x0000000500057c24 */ /* 0x002fc8000f8e020d */
[----:B------:R-:W-:-:S05]  /*00a0*/  IMAD R3, R12, 0x4, R5 ;  /* 0x000000040c037824 */ /* 0x000fca00078e0205 */
[----:B------:R-:W-:-:S13]  /*00b0*/  ISETP.GE.AND P0, PT, R3, R4, PT ;  /* 0x000000040300720c */ /* 0x000fda0003f06270 */
[----:B------:R-:W0:Y:S02]  /*00c0*/  @!P0 LDC.64 R14, c[0x0][0x380] ;  /* 0x0000e000ff0e8b82 */ /* 0x000e240000000a00 */
[----:B0-----:R-:W-:-:S06]  /*00d0*/  @!P0 IMAD.WIDE R14, R3, 0x8, R14 ;  /* 0x00000008030e8825 */ /* 0x001fcc00078e020e */
[----:B--2---:R-:W5:Y:S01]  /*00e0*/  @!P0 LDG.E.64 R14, desc[UR6][R14.64] ;  /* 0x000000060e0e8981 */ /* 0x004f62000c1e1b00 */
[----:B------:R-:W-:Y:S01]  /*00f0*/  ISETP.GE.AND P1, PT, R5, R12, PT ;  /* 0x0000000c0500720c */ /* 0x000fe20003f26270 */
[----:B------:R-:W-:Y:S01]  /*0100*/  BSSY.RECONVERGENT B0, `(.L_x_36) ;  /* 0x0000012000007945 */ /* 0x000fe20003800200 */
[----:B------:R-:W-:-:S11]  /*0110*/  CS2R R2, SRZ ;  /* 0x0000000000027805 */ /* 0x000fd6000001ff00 */
[----:B------:R-:W-:Y:S05]  /*0120*/  @P1 BRA `(.L_x_37) ;  /* 0x00000000003c1947 */ /* 0x000fea0003800000 */
[----:B------:R-:W0:Y:S01]  /*0130*/  LDC R20, c[0x0][0x370] ;  /* 0x0000dc00ff147b82 */ /* 0x000e220000000800 */
[----:B------:R-:W-:Y:S01]  /*0140*/  IMAD.MOV.U32 R21, RZ, RZ, R5 ;  /* 0x000000ffff157224 */ /* 0x000fe200078e0005 */
[----:B------:R-:W-:-:S06]  /*0150*/  CS2R R2, SRZ ;  /* 0x0000000000027805 */ /* 0x000fcc000001ff00 */
[----:B------:R-:W1:Y:S01]  /*0160*/  LDC.64 R16, c[0x0][0x380] ;  /* 0x0000e000ff107b82 */ /* 0x000e620000000a00 */
[----:B0-----:R-:W-:-:S07]  /*0170*/  IMAD R20, R20, UR5, RZ ;  /* 0x0000000514147c24 */ /* 0x001fce000f8e02ff */
.L_x_38:
[----:B-1----:R-:W-:-:S05]  /*0180*/  IMAD.WIDE R18, R21, 0x20, R16 ;  /* 0x0000002015127825 */ /* 0x002fca00078e0210 */
[----:B------:R-:W2:Y:S04]  /*0190*/  LDG.E.128 R4, desc[UR6][R18.64] ;  /* 0x0000000612047981 */ /* 0x000ea8000c1e1d00 */
        /* <DEDUP_REMOVED lines=8> */
.L_x_37:
[----:B------:R-:W-:Y:S05]  /*0220*/  BSYNC.RECONVERGENT B0 ;  /* 0x0000000000007941 */ /* 0x000fea0003800200 */
.L_x_36:
[----:B-----5:R-:W-:Y:S01]  /*0230*/  @!P0 DADD R2, R2, R14 ;  /* 0x0000000002028229 */ /* 0x020fe2000000000e */
[----:B------:R-:W-:Y:S01]  /*0240*/  USHF.R.U32.HI UR4, URZ, 0x5, UR5 ;  /* 0x00000005ff047899 */ /* 0x000fe20008011605 */
[----:B------:R-:W-:-:S05]  /*0250*/  LOP3.LUT P0, R12, R13, 0x1f, RZ, 0xc0, !PT ;  /* 0x0000001f0d0c7812 */ /* 0x000fca000780c0ff */
[----:B------:R-:W-:Y:S01]  /*0260*/  SHFL.DOWN PT, R5, R3, 0x10, 0x1f ;  /* 0x0a001f0003057f89 */ /* 0x000fe200000e0000 */
[----:B------:R-:W-:-:S03]  /*0270*/  ISETP.GE.U32.AND P1, PT, R13, UR4, PT ;  /* 0x000000040d007c0c */ /* 0x000fc6000bf26070 */
[----:B------:R-:W0:Y:S10]  /*0280*/  SHFL.DOWN PT, R4, R2, 0x10, 0x1f ;  /* 0x0a001f0002047f89 */ /* 0x000e3400000e0000 */
[----:B------:R-:W1:Y:S01]  /*0290*/  @!P1 S2R R14, SR_CgaCtaId ;  /* 0x00000000000e9919 */ /* 0x000e620000008800 */
[----:B0-----:R-:W-:-:S07]  /*02a0*/  DADD R4, R4, R2 ;  /* 0x0000000004047229 */ /* 0x001fce0000000002 */
[----:B------:R-:W-:Y:S04]  /*02b0*/  SHFL.DOWN PT, R7, R5, 0x8, 0x1f ;  /* 0x09001f0005077f89 */ /* 0x000fe800000e0000 */
[----:B------:R-:W0:Y:S02]  /*02c0*/  SHFL.DOWN PT, R6, R4, 0x8, 0x1f ;  /* 0x09001f0004067f89 */ /* 0x000e2400000e0000 */
[----:B0-----:R-:W-:Y:S01]  /*02d0*/  DADD R6, R4, R6 ;  /* 0x0000000004067229 */ /* 0x001fe20000000006 */
[----:B------:R-:W0:Y:S01]  /*02e0*/  @!P0 S2R R5, SR_CgaCtaId ;  /* 0x0000000000058919 */ /* 0x000e220000008800 */
[----:B------:R-:W-:-:S05]  /*02f0*/  @!P0 MOV R4, 0x400 ;  /* 0x0000040000048802 */ /* 0x000fca0000000f00 */
[----:B------:R-:W-:Y:S04]  /*0300*/  SHFL.DOWN PT, R9, R7, 0x4, 0x1f ;  /* 0x08801f0007097f89 */ /* 0x000fe800000e0000 */
[----:B------:R-:W2:Y:S02]  /*0310*/  SHFL.DOWN PT, R8, R6, 0x4, 0x1f ;  /* 0x08801f0006087f89 */ /* 0x000ea400000e0000 */
[----:B--2---:R-:W-:Y:S01]  /*0320*/  DADD R8, R6, R8 ;  /* 0x0000000006087229 */ /* 0x004fe20000000008 */
[----:B------:R-:W-:Y:S02]  /*0330*/  @!P1 MOV R7, 0x400 ;  /* 0x0000040000079802 */ /* 0x000fe40000000f00 */
[----:B0-----:R-:W-:-:S04]  /*0340*/  @!P0 LEA R6, R5, R4, 0x18 ;  /* 0x0000000405068211 */ /* 0x001fc800078ec0ff */
[----:B------:R-:W-:Y:S04]  /*0350*/  SHFL.DOWN PT, R11, R9, 0x2, 0x1f ;  /* 0x08401f00090b7f89 */ /* 0x000fe800000e0000 */
[----:B------:R-:W0:Y:S02]  /*0360*/  SHFL.DOWN PT, R10, R8, 0x2, 0x1f ;  /* 0x08401f00080a7f89 */ /* 0x000e2400000e0000 */
[----:B0-----:R-:W-:Y:S01]  /*0370*/  DADD R10, R8, R10 ;  /* 0x00000000080a7229 */ /* 0x001fe2000000000a */
[----:B-1----:R-:W-:Y:S02]  /*0380*/  @!P1 LEA R9, R14, R7, 0x18 ;  /* 0x000000070e099211 */ /* 0x002fe400078ec0ff */
[----:B------:R-:W-:-:S04]  /*0390*/  @!P0 LEA.HI R7, R13, R6, RZ, 0x1e ;  /* 0x000000060d078211 */ /* 0x000fc800078ff0ff */
[----:B------:R-:W-:Y:S01]  /*03a0*/  SHFL.DOWN PT, R3, R11, 0x1, 0x1f ;  /* 0x08201f000b037f89 */ /* 0x000fe200000e0000 */
[----:B------:R-:W-:-:S03]  /*03b0*/  @!P1 IMAD R12, R12, 0x8, R9 ;  /* 0x000000080c0c9824 */ /* 0x000fc600078e0209 */
[----:B------:R-:W0:Y:S02]  /*03c0*/  SHFL.DOWN PT, R2, R10, 0x1, 0x1f ;  /* 0x08201f000a027f89 */ /* 0x000e2400000e0000 */
[----:B0-----:R-:W-:Y:S01]  /*03d0*/  DADD R4, R10, R2 ;  /* 0x000000000a047229 */ /* 0x001fe20000000002 */
[----:B------:R-:W-:-:S06]  /*03e0*/  CS2R R2, SRZ ;  /* 0x0000000000027805 */ /* 0x000fcc000001ff00 */
[----:B------:R0:W-:Y:S01]  /*03f0*/  @!P0 STS.64 [R7], R4 ;  /* 0x0000000407008388 */ /* 0x0001e20000000a00 */
[----:B------:R-:W-:Y:S01]  /*0400*/  BAR.SYNC.DEFER_BLOCKING 0x0 ;  /* 0x0000000000007b1d */ /* 0x000fe20000010000 */
[----:B------:R-:W-:-:S05]  /*0410*/  ISETP.GT.U32.AND P0, PT, R13, 0x1f, PT ;  /* 0x0000001f0d00780c */ /* 0x000fca0003f04070 */
[----:B------:R0:W1:Y:S08]  /*0420*/  @!P1 LDS.64 R2, [R12] ;  /* 0x000000000c029984 */ /* 0x0000700000000a00 */
[----:B0-----:R-:W-:Y:S05]  /*0430*/  @P0 EXIT ;  /* 0x000000000000094d */ /* 0x001fea0003800000 */
[----:B-1----:R-:W-:Y:S01]  /*0440*/  SHFL.DOWN PT, R5, R3, 0x10, 0x1f ;  /* 0x0a001f0003057f89 */ /* 0x002fe200000e0000 */
[----:B------:R-:W-:-:S03]  /*0450*/  ISETP.NE.AND P0, PT, R13, RZ, PT ;  /* 0x000000ff0d00720c */ /* 0x000fc60003f05270 */
        /* <DEDUP_REMOVED lines=15> */
[----:B012---:R-:W-:Y:S01]  /*0550*/  DADD R10, R10, R2 ;  /* 0x000000000a0a7229 */ /* 0x007fe20000000002 */
[----:B---3--:R-:W-:-:S06]  /*0560*/  IMAD.WIDE.U32 R2, R0, 0x8, R4 ;  /* 0x0000000800027825 */ /* 0x008fcc00078e0004 */
[----:B------:R-:W-:Y:S01]  /*0570*/  STG.E.64 desc[UR6][R2.64], R10 ;  /* 0x0000000a02007986 */ /* 0x000fe2000c101b06 */
[----:B------:R-:W-:Y:S05]  /*0580*/  EXIT ;  /* 0x000000000000794d */ /* 0x000fea0003800000 */
.L_x_39:
        /* <DEDUP_REMOVED lines=15> */
.L_x_56:


//--------------------- .text._Z25deviceReduceKernelVector2PdS_i --------------------------
	.section	.text._Z25deviceReduceKernelVector2PdS_i,"ax",@progbits
	.align	128
        .global         _Z25deviceReduceKernelVector2PdS_i
        .type           _Z25deviceReduceKernelVector2PdS_i,@function
        .size           _Z25deviceReduceKernelVector2PdS_i,(.L_x_57 - _Z25deviceReduceKernelVector2PdS_i)
        .other          _Z25deviceReduceKernelVector2PdS_i,@"STO_CUDA_ENTRY STV_DEFAULT"
_Z25deviceReduceKernelVector2PdS_i:
.text._Z25deviceReduceKernelVector2PdS_i:
[----:B------:R-:W-:Y:S01]  /*0000*/  LDC R1, c[0x0][0x37c] ;  /* 0x0000df00ff017b82 */ /* 0x000fe20000000800 */
[----:B------:R-:W0:Y:S07]  /*0010*/  S2R R0, SR_CTAID.X ;  /* 0x0000000000007919 */ /* 0x000e2e0000002500 */
[----:B------:R-:W1:Y:S01]  /*0020*/  LDC R6, c[0x0][0x390] ;  /* 0x0000e400ff067b82 */ /* 0x000e620000000800 */
[----:B------:R-:W0:Y:S01]  /*0030*/  LDCU UR5, c[0x0][0x360] ;  /* 0x00006c00ff0577ac */ /* 0x000e220008000800 */
[----:B------:R-:W0:Y:S01]  /*0040*/  S2R R3, SR_TID.X ;  /* 0x0000000000037919 */ /* 0x000e220000002100 */
[----:B------:R-:W2:Y:S01]  /*0050*/  LDCU.64 UR6, c[0x0][0x358] ;  /* 0x00006b00ff0677ac */ /* 0x000ea20008000a00 */
[----:B-1----:R-:W-:-:S04]  /*0060*/  LEA.HI R4, R6, R6, RZ, 0x1 ;  /* 0x0000000606047211 */ /* 0x002fc800078f08ff */
[----:B------:R-:W-:Y:S01]  /*0070*/  SHF.R.S32.HI R15, RZ, 0x1, R4 ;  /* 0x00000001ff0f7819 */ /* 0x000fe20000011404 */
[----:B0-----:R-:W-:-:S04]  /*0080*/  IMAD R2, R0, UR5, R3 ;  /* 0x0000000500027c24 */ /* 0x001fc8000f8e0203 */
[----:B------:R-:W-:-:S05]  /*0090*/  IMAD R7, R15, 0x2, R2 ;  /* 0x000000020f077824 */ /* 0x000fca00078e0202 */
[----:B------:R-:W-:-:S13]  /*00a0*/  ISETP.GE.AND P0, PT, R7, R6, PT ;  /* 0x000000060700720c */ /* 0x000fda0003f06270 */
[----:B------:R-:W0:Y:S02]  /*00b0*/  @!P0 LDC.64 R4, c[0x0][0x380] ;  /* 0x0000e000ff048b82 */ /* 0x000e240000000a00 */
[----:B0-----:R-:W-:-:S05]  /*00c0*/  @!P0 IMAD.WIDE R4, R7, 0x8, R4 ;  /* 0x0000000807048825 */ /* 0x001fca00078e0204 */
[----:B--2---:R0:W5:Y:S01]  /*00d0*/  @!P0 LDG.E.64 R10, desc[UR6][R4.64] ;  /* 0x00000006040a8981 */ /* 0x004162000c1e1b00 */
[----:B------:R-:W-:Y:S01]  /*00e0*/  ISETP.GE.AND P1, PT, R2, R15, PT ;  /* 0x0000000f0200720c */ /* 0x000fe20003f26270 */
[----:B------:R-:W-:Y:S01]  /*00f0*/  BSSY.RECONVERGENT B0, `(.L_x_40) ;  /* 0x000000f000007945 */ /* 0x000fe20003800200 */
[----:B------:R-:W-:-:S11]  /*0100*/  CS2R R8, SRZ ;  /* 0x0000000000087805 */ /* 0x000fd6000001ff00 */
[----:B0-----:R-:W-:Y:S05]  /*0110*/  @P1 BRA `(.L_x_41) ;  /* 0x0000000000301947 */ /* 0x001fea0003800000 */
[----:B------:R-:W0:Y:S01]  /*0120*/  LDC R4, c[0x0][0x370] ;  /* 0x0000dc00ff047b82 */ /* 0x000e220000000800 */
[----:B------:R-:W-:Y:S01]  /*0130*/  IMAD.MOV.U32 R17, RZ, RZ, R2 ;  /* 0x000000ffff117224 */ /* 0x000fe200078e0002 */
[----:B------:R-:W-:-:S06]  /*0140*/  CS2R R8, SRZ ;  /* 0x0000000000087805 */ /* 0x000fcc000001ff00 */
[----:B------:R-:W1:Y:S01]  /*0150*/  LDC.64 R12, c[0x0][0x380] ;  /* 0x0000e000ff0c7b82 */ /* 0x000e620000000a00 */
[----:B0-----:R-:W-:-:S07]  /*0160*/  IMAD R2, R4, UR5, RZ ;  /* 0x0000000504027c24 */ /* 0x001fce000f8e02ff */
.L_x_42:
[----:B-1----:R-:W-:-:S06]  /*0170*/  IMAD.WIDE R4, R17, 0x10, R12 ;  /* 0x0000001011047825 */ /* 0x002fcc00078e020c */
[----:B------:R-:W2:Y:S01]  /*0180*/  LDG.E.128 R4, desc[UR6][R4.64] ;  /* 0x0000000604047981 */ /* 0x000ea2000c1e1d00 */
[----:B------:R-:W-:-:S05]  /*0190*/  IMAD.IADD R17, R2, 0x1, R17 ;  /* 0x0000000102117824 */ /* 0x000fca00078e0211 */
[----:B------:R-:W-:Y:S01]  /*01a0*/  ISETP.GE.AND P1, PT, R17, R15, PT ;  /* 0x0000000f1100720c */ /* 0x000fe20003f26270 */
[----:B--2---:R-:W-:-:S08]  /*01b0*/  DADD R6, R4, R6 ;  /* 0x0000000004067229 */ /* 0x004fd00000000006 */
[----:B------:R-:W-:-:S04]  /*01c0*/  DADD R8, R6, R8 ;  /* 0x0000000006087229 */ /* 0x000fc80000000008 */
[----:B------:R-:W-:Y:S07]  /*01d0*/  @!P1 BRA `(.L_x_42) ;  /* 0xfffffffc00e49947 */ /* 0x000fee000383ffff */
.L_x_41:
[----:B------:R-:W-:Y:S05]  /*01e0*/  BSYNC.RECONVERGENT B0 ;  /* 0x0000000000007941 */ /* 0x000fea0003800200 */
.L_x_40:
[----:B-----5:R-:W-:Y:S01]  /*01f0*/  @!P0 DADD R8, R8, R10 ;  /* 0x0000000008088229 */ /* 0x020fe2000000000a */
[----:B------:R-:W-:Y:S01]  /*0200*/  USHF.R.U32.HI UR4, URZ, 0x5, UR5 ;  /* 0x00000005ff047899 */ /* 0x000fe20008011605 */
[----:B------:R-:W-:-:S05]  /*0210*/  LOP3.LUT P0, R2, R3, 0x1f, RZ, 0xc0, !PT ;  /* 0x0000001f03027812 */ /* 0x000fca000780c0ff */
[----:B------:R-:W-:Y:S01]  /*0220*/  SHFL.DOWN PT, R5, R9, 0x10, 0x1f ;  /* 0x0a001f0009057f89 */ /* 0x000fe200000e0000 */
[----:B------:R-:W-:-:S03]  /*0230*/  ISETP.GE.U32.AND P1, PT, R3, UR4, PT ;  /* 0x0000000403007c0c */ /* 0x000fc6000bf26070 */
[----:B------:R-:W0:Y:S10]  /*0240*/  SHFL.DOWN PT, R4, R8, 0x10, 0x1f ;  /* 0x0a001f0008047f89 */ /* 0x000e3400000e0000 */
[----:B------:R-:W1:Y:S01]  /*0250*/  @!P1 S2R R14, SR_CgaCtaId ;  /* 0x00000000000e9919 */ /* 0x000e620000008800 */
[----:B0-----:R-:W-:Y:S01]  /*0260*/  DADD R4, R4, R8 ;  /* 0x0000000004047229 */ /* 0x001fe20000000008 */
[----:B------:R-:W0:Y:S06]  /*0270*/  @!P0 S2R R9, SR_CgaCtaId ;  /* 0x0000000000098919 */ /* 0x000e2c0000008800 */
[----:B------:R-:W-:Y:S04]  /*0280*/  SHFL.DOWN PT, R7, R5, 0x8, 0x1f ;  /* 0x09001f0005077f89 */ /* 0x000fe800000e0000 */
[----:B------:R-:W2:Y:S02]  /*0290*/  SHFL.DOWN PT, R6, R4, 0x8, 0x1f ;  /* 0x09001f0004067f89 */ /* 0x000ea400000e0000 */
[----:B--2---:R-:W-:-:S07]  /*02a0*/  DADD R6, R4, R6 ;  /* 0x0000000004067229 */ /* 0x004fce0000000006 */
[----:B------:R-:W-:Y:S04]  /*02b0*/  SHFL.DOWN PT, R11, R7, 0x4, 0x1f ;  /* 0x08801f00070b7f89 */ /* 0x000fe800000e0000 */
[----:B------:R-:W2:Y:S02]  /*02c0*/  SHFL.DOWN PT, R10, R6, 0x4, 0x1f ;  /* 0x08801f00060a7f89 */ /* 0x000ea400000e0000 */
[----:B--2---:R-:W-:Y:S01]  /*02d0*/  DADD R10, R6, R10 ;  /* 0x00000000060a7229 */ /* 0x004fe2000000000a */
[----:B------:R-:W-:Y:S02]  /*02e0*/  @!P0 MOV R6, 0x400 ;  /* 0x0000040000068802 */ /* 0x000fe40000000f00 */
[----:B------:R-:W-:Y:S02]  /*02f0*/  @!P1 MOV R7, 0x400 ;  /* 0x0000040000079802 */ /* 0x000fe40000000f00 */
[----:B0-----:R-:W-:-:S02]  /*0300*/  @!P0 LEA R8, R9, R6, 0x18 ;  /* 0x0000000609088211 */ /* 0x001fc400078ec0ff */
[----:B------:R-:W-:Y:S02]  /*0310*/  SHFL.DOWN PT, R13, R11, 0x2, 0x1f ;  /* 0x08401f000b0d7f89 */ /* 0x000fe400000e0000 */
[----:B------:R-:W-:Y:S02]  /*0320*/  @!P0 LEA.HI R9, R3, R8, RZ, 0x1e ;  /* 0x0000000803098211 */ /* 0x000fe400078ff0ff */
[----:B------:R-:W0:Y:S02]  /*0330*/  SHFL.DOWN PT, R12, R10, 0x2, 0x1f ;  /* 0x08401f000a0c7f89 */ /* 0x000e2400000e0000 */
[----:B0-----:R-:W-:Y:S01]  /*0340*/  DADD R12, R10, R12 ;  /* 0x000000000a0c7229 */ /* 0x001fe2000000000c */
[----:B-1----:R-:W-:-:S06]  /*0350*/  @!P1 LEA R11, R14, R7, 0x18 ;  /* 0x000000070e0b9211 */ /* 0x002fcc00078ec0ff */
        /* <DEDUP_REMOVED lines=31> */
.L_x_43:
        /* <DEDUP_REMOVED lines=11> */
.L_x_57:


//--------------------- .text._Z18deviceReduceKernelPdS_i --------------------------
	.section	.text._Z18deviceReduceKernelPdS_i,"ax",@progbits
	.align	128
        .global         _Z18deviceReduceKernelPdS_i
        .type           _Z18deviceReduceKernelPdS_i,@function
        .size           _Z18deviceReduceKernelPdS_i,(.L_x_58 - _Z18deviceReduceKernelPdS_i)
        .other          _Z18deviceReduceKernelPdS_i,@"STO_CUDA_ENTRY STV_DEFAULT"
_Z18deviceReduceKernelPdS_i:
.text._Z18deviceReduceKernelPdS_i:
[----:B------:R-:W-:Y:S01]  /*0000*/  LDC R1, c[0x0][0x37c] ;  /* 0x0000df00ff017b82 */ /* 0x000fe20000000800 */
[----:B------:R-:W0:Y:S01]  /*0010*/  S2R R0, SR_CTAID.X ;  /* 0x0000000000007919 */ /* 0x000e220000002500 */
[----:B------:R-:W0:Y:S01]  /*0020*/  LDCU UR5, c[0x0][0x360] ;  /* 0x00006c00ff0577ac */ /* 0x000e220008000800 */
[----:B------:R-:W-:Y:S01]  /*0030*/  BSSY.RECONVERGENT B0, `(.L_x_44) ;  /* 0x0000012000007945 */ /* 0x000fe20003800200 */
[----:B------:R-:W-:Y:S01]  /*0040*/  CS2R R4, SRZ ;  /* 0x0000000000047805 */ /* 0x000fe2000001ff00 */
[----:B------:R-:W0:Y:S01]  /*0050*/  S2R R3, SR_TID.X ;  /* 0x0000000000037919 */ /* 0x000e220000002100 */
[----:B------:R-:W1:Y:S01]  /*0060*/  LDCU UR8, c[0x0][0x390] ;  /* 0x00007200ff0877ac */ /* 0x000e620008000800 */
[----:B------:R-:W2:Y:S01]  /*0070*/  LDCU.64 UR6, c[0x0][0x358] ;  /* 0x00006b00ff0677ac */ /* 0x000ea20008000a00 */
[----:B0-----:R-:W-:-:S05]  /*0080*/  IMAD R2, R0, UR5, R3 ;  /* 0x0000000500027c24 */ /* 0x001fca000f8e0203 */
[----:B-1----:R-:W-:-:S13]  /*0090*/  ISETP.GE.AND P0, PT, R2, UR8, PT ;  /* 0x0000000802007c0c */ /* 0x002fda000bf06270 */
[----:B--2---:R-:W-:Y:S05]  /*00a0*/  @P0 BRA `(.L_x_45) ;  /* 0x0000000000280947 */ /* 0x004fea0003800000 */
[----:B------:R-:W0:Y:S01]  /*00b0*/  LDC R11, c[0x0][0x370] ;  /* 0x0000dc00ff0b7b82 */ /* 0x000e220000000800 */
[----:B------:R-:W-:-:S07]  /*00c0*/  CS2R R4, SRZ ;  /* 0x0000000000047805 */ /* 0x000fce000001ff00 */
[----:B------:R-:W1:Y:S01]  /*00d0*/  LDC.64 R8, c[0x0][0x380] ;  /* 0x0000e000ff087b82 */ /* 0x000e620000000a00 */
[----:B0-----:R-:W-:-:S07]  /*00e0*/  IMAD R11, R11, UR5, RZ ;  /* 0x000000050b0b7c24 */ /* 0x001fce000f8e02ff */
.L_x_46:
[----:B-1----:R-:W-:-:S06]  /*00f0*/  IMAD.WIDE R6, R2, 0x8, R8 ;  /* 0x0000000802067825 */ /* 0x002fcc00078e0208 */
[----:B------:R-:W2:Y:S01]  /*0100*/  LDG.E.64 R6, desc[UR6][R6.64] ;  /* 0x0000000606067981 */ /* 0x000ea2000c1e1b00 */
[----:B------:R-:W-:-:S05]  /*0110*/  IMAD.IADD R2, R11, 0x1, R2 ;  /* 0x000000010b027824 */ /* 0x000fca00078e0202 */
[----:B------:R-:W-:Y:S01]  /*0120*/  ISETP.GE.AND P0, PT, R2, UR8, PT ;  /* 0x0000000802007c0c */ /* 0x000fe2000bf06270 */
[----:B--2---:R-:W-:-:S12]  /*0130*/  DADD R4, R6, R4 ;  /* 0x0000000006047229 */ /* 0x004fd80000000004 */
[----:B------:R-:W-:Y:S05]  /*0140*/  @!P0 BRA `(.L_x_46) ;  /* 0xfffffffc00e88947 */ /* 0x000fea000383ffff */
.L_x_45:
[----:B------:R-:W-:Y:S05]  /*0150*/  BSYNC.RECONVERGENT B0 ;  /* 0x0000000000007941 */ /* 0x000fea0003800200 */
.L_x_44:
[----:B------:R-:W-:Y:S01]  /*0160*/  SHFL.DOWN PT, R7, R5, 0x10, 0x1f ;  /* 0x0a001f0005077f89 */ /* 0x000fe200000e0000 */
[----:B------:R-:W-:Y:S01]  /*0170*/  USHF.R.U32.HI UR4, URZ, 0x5, UR5 ;  /* 0x00000005ff047899 */ /* 0x000fe20008011605 */
[C---:B------:R-:W-:Y:S02]  /*0180*/  LOP3.LUT P0, R2, R3.reuse, 0x1f, RZ, 0xc0, !PT ;  /* 0x0000001f03027812 */ /* 0x040fe4000780c0ff */
[----:B------:R-:W0:Y:S03]  /*0190*/  SHFL.DOWN PT, R6, R4, 0x10, 0x1f ;  /* 0x0a001f0004067f89 */ /* 0x000e2600000e0000 */
[----:B------:R-:W-:-:S13]  /*01a0*/  ISETP.GE.U32.AND P1, PT, R3, UR4, PT ;  /* 0x0000000403007c0c */ /* 0x000fda000bf26070 */
        /* <DEDUP_REMOVED lines=48> */
.L_x_47:
        /* <DEDUP_REMOVED lines=13> */
.L_x_58:


//--------------------- .nv.shared._Z17__reduce_kernel__ILj64EEvPdS0_i --------------------------
	.section	.nv.shared._Z17__reduce_kernel__ILj64EEvPdS0_i,"aw",@nobits
	.sectionflags	@""
	.align	16
	.zero		1024


//--------------------- .nv.shared.reserved.0     --------------------------
	.section	.nv.shared.reserved.0,"aw",@nobits
	.weak		__nv_reservedSMEM_offset_0_alias
	.size		__nv_reservedSMEM_offset_0_alias, 0, 64
	.other		__nv_reservedSMEM_offset_0_alias,@"STO_CUDA_RESERVED_SHARED STV_DEFAULT"
__nv_reservedSMEM_offset_0_alias:
	.zero		0
	.zero		64


//--------------------- .nv.shared._Z17__reduce_kernel__ILj128EEvPdS0_i --------------------------
	.section	.nv.shared._Z17__reduce_kernel__ILj128EEvPdS0_i,"aw",@nobits
	.sectionflags	@""
	.align	16
	.zero		1024


//--------------------- .nv.shared._Z17__reduce_kernel__ILj256EEvPdS0_i --------------------------
	.section	.nv.shared._Z17__reduce_kernel__ILj256EEvPdS0_i,"aw",@nobits
	.sectionflags	@""
	.align	16
	.zero		1024


//--------------------- .nv.shared._Z17__reduce_kernel__ILj512EEvPdS0_i --------------------------
	.section	.nv.shared._Z17__reduce_kernel__ILj512EEvPdS0_i,"aw",@nobits
	.sectionflags	@""
	.align	16
	.zero		1024


//--------------------- .nv.shared._Z17__reduce_kernel__ILj1024EEvPdS0_i --------------------------
	.section	.nv.shared._Z17__reduce_kernel__ILj1024EEvPdS0_i,"aw",@nobits
	.sectionflags	@""
	.align	16
	.zero		1024


//--------------------- .nv.shared._Z35deviceReduceWarpAtomicKernelVector4PdS_i --------------------------
	.section	.nv.shared._Z35deviceReduceWarpAtomicKernelVector4PdS_i,"aw",@nobits
	.sectionflags	@""
	.align	16
	.zero		1024


//--------------------- .nv.shared._Z35deviceReduceWarpAtomicKernelVector2PdS_i --------------------------
	.section	.nv.shared._Z35deviceReduceWarpAtomicKernelVector2PdS_i,"aw",@nobits
	.sectionflags	@""
	.align	16
	.zero		1024


//--------------------- .nv.shared._Z28deviceReduceWarpAtomicKernelPdS_i --------------------------
	.section	.nv.shared._Z28deviceReduceWarpAtomicKernelPdS_i,"aw",@nobits
	.sectionflags	@""
	.align	16
	.zero		1024


//--------------------- .nv.shared._Z25deviceReduceKernelVector4PdS_i --------------------------
	.section	.nv.shared._Z25deviceReduceKernelVector4PdS_i,"aw",@nobits
	.sectionflags	@""
	.align	16
.nv.shared._Z25deviceReduceKernelVector4PdS_i:
	.zero		1280


//--------------------- .nv.shared._Z25deviceReduceKernelVector2PdS_i --------------------------
	.section	.nv.shared._Z25deviceReduceKernelVector2PdS_i,"aw",@nobits
	.sectionflags	@""
	.align	16
.nv.shared._Z25deviceReduceKernelVector2PdS_i:
	.zero		1280


//--------------------- .nv.shared._Z18deviceReduceKernelPdS_i --------------------------
	.section	.nv.shared._Z18deviceReduceKernelPdS_i,"aw",@nobits
	.sectionflags	@""
	.align	16
.nv.shared._Z18deviceReduceKernelPdS_i:
	.zero		1280


//--------------------- .nv.constant0._Z17__reduce_kernel__ILj64EEvPdS0_i --------------------------
	.section	.nv.constant0._Z17__reduce_kernel__ILj64EEvPdS0_i,"a",@progbits
	.sectionflags	@""
	.align	4
.nv.constant0._Z17__reduce_kernel__ILj64EEvPdS0_i:
	.zero		916


//--------------------- .nv.constant0._Z17__reduce_kernel__ILj128EEvPdS0_i --------------------------
	.section	.nv.constant0._Z17__reduce_kernel__ILj128EEvPdS0_i,"a",@progbits
	.sectionflags	@""
	.align	4
.nv.constant0._Z17__reduce_kernel__ILj128EEvPdS0_i:
	.zero		916


//--------------------- .nv.constant0._Z17__reduce_kernel__ILj256EEvPdS0_i --------------------------
	.section	.nv.constant0._Z17__reduce_kernel__ILj256EEvPdS0_i,"a",@progbits
	.sectionflags	@""
	.align	4
.nv.constant0._Z17__reduce_kernel__ILj256EEvPdS0_i:
	.zero		916


//--------------------- .nv.constant0._Z17__reduce_kernel__ILj512EEvPdS0_i --------------------------
	.section	.nv.constant0._Z17__reduce_kernel__ILj512EEvPdS0_i,"a",@progbits
	.sectionflags	@""
	.align	4
.nv.constant0._Z17__reduce_kernel__ILj512EEvPdS0_i:
	.zero		916


//--------------------- .nv.constant0._Z17__reduce_kernel__ILj1024EEvPdS0_i --------------------------
	.section	.nv.constant0._Z17__reduce_kernel__ILj1024EEvPdS0_i,"a",@progbits
	.sectionflags	@""
	.align	4
.nv.constant0._Z17__reduce_kernel__ILj1024EEvPdS0_i:
	.zero		916


//--------------------- .nv.constant0._Z35deviceReduceWarpAtomicKernelVector4PdS_i --------------------------
	.section	.nv.constant0._Z35deviceReduceWarpAtomicKernelVector4PdS_i,"a",@progbits
	.sectionflags	@""
	.align	4
.nv.constant0._Z35deviceReduceWarpAtomicKernelVector4PdS_i:
	.zero		916


//--------------------- .nv.constant0._Z35deviceReduceWarpAtomicKernelVector2PdS_i --------------------------
	.section	.nv.constant0._Z35deviceReduceWarpAtomicKernelVector2PdS_i,"a",@progbits
	.sectionflags	@""
	.align	4
.nv.constant0._Z35deviceReduceWarpAtomicKernelVector2PdS_i:
	.zero		916


//--------------------- .nv.constant0._Z28deviceReduceWarpAtomicKernelPdS_i --------------------------
	.section	.nv.constant0._Z28deviceReduceWarpAtomicKernelPdS_i,"a",@progbits
	.sectionflags	@""
	.align	4
.nv.constant0._Z28deviceReduceWarpAtomicKernelPdS_i:
	.zero		916


//--------------------- .nv.constant0._Z25deviceReduceKernelVector4PdS_i --------------------------
	.section	.nv.constant0._Z25deviceReduceKernelVector4PdS_i,"a",@progbits
	.sectionflags	@""
	.align	4
.nv.constant0._Z25deviceReduceKernelVector4PdS_i:
	.zero		916


//--------------------- .nv.constant0._Z25deviceReduceKernelVector2PdS_i --------------------------
	.section	.nv.constant0._Z25deviceReduceKernelVector2PdS_i,"a",@progbits
	.sectionflags	@""
	.align	4
.nv.constant0._Z25deviceReduceKernelVector2PdS_i:
	.zero		916


//--------------------- .nv.constant0._Z18deviceReduceKernelPdS_i --------------------------
	.section	.nv.constant0._Z18deviceReduceKernelPdS_i,"a",@progbits
	.sectionflags	@""
	.align	4
.nv.constant0._Z18deviceReduceKernelPdS_i:
	.zero		916


//--------------------- SYMBOLS --------------------------

	.type		.nv.reservedSmem.offset0,@object
	.size		.nv.reservedSmem.offset0,0x4
	.type		.nv.reservedSmem.cap,@object
	.size		.nv.reservedSmem.cap,0x4
